//
// Generated by NVIDIA NVVM Compiler
//
// Compiler Build ID: CL-36424714
// Cuda compilation tools, release 13.0, V13.0.88
// Based on NVVM 20.0.0
//

.version 9.0
.target sm_100
.address_size 64

	// .globl	_Z19wf_embedding_kernelPKfiiiS0_iiiS0_iPfiiiS1_iiiS1_iiiiiiifj
.extern .shared .align 16 .b8 shared_mem[];

.visible .entry _Z19wf_embedding_kernelPKfiiiS0_iiiS0_iPfiiiS1_iiiS1_iiiiiiifj(
	.param .u64 .ptr .align 1 _Z19wf_embedding_kernelPKfiiiS0_iiiS0_iPfiiiS1_iiiS1_iiiiiiifj_param_0,
	.param .u32 _Z19wf_embedding_kernelPKfiiiS0_iiiS0_iPfiiiS1_iiiS1_iiiiiiifj_param_1,
	.param .u32 _Z19wf_embedding_kernelPKfiiiS0_iiiS0_iPfiiiS1_iiiS1_iiiiiiifj_param_2,
	.param .u32 _Z19wf_embedding_kernelPKfiiiS0_iiiS0_iPfiiiS1_iiiS1_iiiiiiifj_param_3,
	.param .u64 .ptr .align 1 _Z19wf_embedding_kernelPKfiiiS0_iiiS0_iPfiiiS1_iiiS1_iiiiiiifj_param_4,
	.param .u32 _Z19wf_embedding_kernelPKfiiiS0_iiiS0_iPfiiiS1_iiiS1_iiiiiiifj_param_5,
	.param .u32 _Z19wf_embedding_kernelPKfiiiS0_iiiS0_iPfiiiS1_iiiS1_iiiiiiifj_param_6,
	.param .u32 _Z19wf_embedding_kernelPKfiiiS0_iiiS0_iPfiiiS1_iiiS1_iiiiiiifj_param_7,
	.param .u64 .ptr .align 1 _Z19wf_embedding_kernelPKfiiiS0_iiiS0_iPfiiiS1_iiiS1_iiiiiiifj_param_8,
	.param .u32 _Z19wf_embedding_kernelPKfiiiS0_iiiS0_iPfiiiS1_iiiS1_iiiiiiifj_param_9,
	.param .u64 .ptr .align 1 _Z19wf_embedding_kernelPKfiiiS0_iiiS0_iPfiiiS1_iiiS1_iiiiiiifj_param_10,
	.param .u32 _Z19wf_embedding_kernelPKfiiiS0_iiiS0_iPfiiiS1_iiiS1_iiiiiiifj_param_11,
	.param .u32 _Z19wf_embedding_kernelPKfiiiS0_iiiS0_iPfiiiS1_iiiS1_iiiiiiifj_param_12,
	.param .u32 _Z19wf_embedding_kernelPKfiiiS0_iiiS0_iPfiiiS1_iiiS1_iiiiiiifj_param_13,
	.param .u64 .ptr .align 1 _Z19wf_embedding_kernelPKfiiiS0_iiiS0_iPfiiiS1_iiiS1_iiiiiiifj_param_14,
	.param .u32 _Z19wf_embedding_kernelPKfiiiS0_iiiS0_iPfiiiS1_iiiS1_iiiiiiifj_param_15,
	.param .u32 _Z19wf_embedding_kernelPKfiiiS0_iiiS0_iPfiiiS1_iiiS1_iiiiiiifj_param_16,
	.param .u32 _Z19wf_embedding_kernelPKfiiiS0_iiiS0_iPfiiiS1_iiiS1_iiiiiiifj_param_17,
	.param .u64 .ptr .align 1 _Z19wf_embedding_kernelPKfiiiS0_iiiS0_iPfiiiS1_iiiS1_iiiiiiifj_param_18,
	.param .u32 _Z19wf_embedding_kernelPKfiiiS0_iiiS0_iPfiiiS1_iiiS1_iiiiiiifj_param_19,
	.param .u32 _Z19wf_embedding_kernelPKfiiiS0_iiiS0_iPfiiiS1_iiiS1_iiiiiiifj_param_20,
	.param .u32 _Z19wf_embedding_kernelPKfiiiS0_iiiS0_iPfiiiS1_iiiS1_iiiiiiifj_param_21,
	.param .u32 _Z19wf_embedding_kernelPKfiiiS0_iiiS0_iPfiiiS1_iiiS1_iiiiiiifj_param_22,
	.param .u32 _Z19wf_embedding_kernelPKfiiiS0_iiiS0_iPfiiiS1_iiiS1_iiiiiiifj_param_23,
	.param .u32 _Z19wf_embedding_kernelPKfiiiS0_iiiS0_iPfiiiS1_iiiS1_iiiiiiifj_param_24,
	.param .u32 _Z19wf_embedding_kernelPKfiiiS0_iiiS0_iPfiiiS1_iiiS1_iiiiiiifj_param_25,
	.param .f32 _Z19wf_embedding_kernelPKfiiiS0_iiiS0_iPfiiiS1_iiiS1_iiiiiiifj_param_26,
	.param .u32 _Z19wf_embedding_kernelPKfiiiS0_iiiS0_iPfiiiS1_iiiS1_iiiiiiifj_param_27
)
{
	.reg .pred 	%p<84>;
	.reg .b32 	%r<262>;
	.reg .b32 	%f<205>;
	.reg .b64 	%rd<55>;

	ld.param.u64 	%rd12, [_Z19wf_embedding_kernelPKfiiiS0_iiiS0_iPfiiiS1_iiiS1_iiiiiiifj_param_0];
	ld.param.u32 	%r68, [_Z19wf_embedding_kernelPKfiiiS0_iiiS0_iPfiiiS1_iiiS1_iiiiiiifj_param_1];
	ld.param.u32 	%r69, [_Z19wf_embedding_kernelPKfiiiS0_iiiS0_iPfiiiS1_iiiS1_iiiiiiifj_param_2];
	ld.param.u64 	%rd13, [_Z19wf_embedding_kernelPKfiiiS0_iiiS0_iPfiiiS1_iiiS1_iiiiiiifj_param_4];
	ld.param.u32 	%r70, [_Z19wf_embedding_kernelPKfiiiS0_iiiS0_iPfiiiS1_iiiS1_iiiiiiifj_param_5];
	ld.param.u32 	%r71, [_Z19wf_embedding_kernelPKfiiiS0_iiiS0_iPfiiiS1_iiiS1_iiiiiiifj_param_6];
	ld.param.u64 	%rd14, [_Z19wf_embedding_kernelPKfiiiS0_iiiS0_iPfiiiS1_iiiS1_iiiiiiifj_param_8];
	ld.param.u32 	%r72, [_Z19wf_embedding_kernelPKfiiiS0_iiiS0_iPfiiiS1_iiiS1_iiiiiiifj_param_11];
	ld.param.u32 	%r73, [_Z19wf_embedding_kernelPKfiiiS0_iiiS0_iPfiiiS1_iiiS1_iiiiiiifj_param_12];
	ld.param.u32 	%r74, [_Z19wf_embedding_kernelPKfiiiS0_iiiS0_iPfiiiS1_iiiS1_iiiiiiifj_param_15];
	ld.param.u32 	%r75, [_Z19wf_embedding_kernelPKfiiiS0_iiiS0_iPfiiiS1_iiiS1_iiiiiiifj_param_16];
	ld.param.u32 	%r76, [_Z19wf_embedding_kernelPKfiiiS0_iiiS0_iPfiiiS1_iiiS1_iiiiiiifj_param_19];
	ld.param.u32 	%r77, [_Z19wf_embedding_kernelPKfiiiS0_iiiS0_iPfiiiS1_iiiS1_iiiiiiifj_param_20];
	ld.param.u32 	%r78, [_Z19wf_embedding_kernelPKfiiiS0_iiiS0_iPfiiiS1_iiiS1_iiiiiiifj_param_22];
	ld.param.u32 	%r79, [_Z19wf_embedding_kernelPKfiiiS0_iiiS0_iPfiiiS1_iiiS1_iiiiiiifj_param_23];
	ld.param.u32 	%r80, [_Z19wf_embedding_kernelPKfiiiS0_iiiS0_iPfiiiS1_iiiS1_iiiiiiifj_param_24];
	ld.param.u32 	%r81, [_Z19wf_embedding_kernelPKfiiiS0_iiiS0_iPfiiiS1_iiiS1_iiiiiiifj_param_25];
	ld.param.f32 	%f31, [_Z19wf_embedding_kernelPKfiiiS0_iiiS0_iPfiiiS1_iiiS1_iiiiiiifj_param_26];
	ld.param.u32 	%r82, [_Z19wf_embedding_kernelPKfiiiS0_iiiS0_iPfiiiS1_iiiS1_iiiiiiifj_param_27];
	mov.u32 	%r83, %ctaid.x;
	mov.u32 	%r1, %ntid.x;
	mov.u32 	%r2, %tid.x;
	mad.lo.s32 	%r3, %r83, %r1, %r2;
	mov.u32 	%r84, %ctaid.z;
	mov.u32 	%r4, %ntid.z;
	mov.u32 	%r5, %tid.z;
	mad.lo.s32 	%r6, %r84, %r4, %r5;
	mov.u32 	%r7, %tid.y;
	mov.u32 	%r8, %ntid.y;
	mad.lo.s32 	%r85, %r8, %r5, %r7;
	mad.lo.s32 	%r256, %r85, %r1, %r2;
	mul.lo.s32 	%r86, %r1, %r8;
	mul.lo.s32 	%r10, %r86, %r4;
	and.b32  	%r11, %r256, 31;
	shr.u32 	%r87, %r80, 31;
	add.s32 	%r88, %r80, %r87;
	shr.s32 	%r12, %r88, 1;
	and.b32  	%r89, %r88, -2;
	add.s32 	%r90, %r80, %r12;
	add.s32 	%r91, %r90, %r89;
	add.s32 	%r13, %r91, 3;
	add.s32 	%r14, %r10, -1;
	add.s32 	%r92, %r14, %r13;
	div.s32 	%r15, %r92, %r10;
	setp.lt.s32 	%p5, %r15, 1;
	@%p5 bra 	$L__BB0_5;
	mov.b32 	%r249, 0;
$L__BB0_2:
	.pragma "nounroll";
	mad.lo.s32 	%r17, %r249, %r10, %r256;
	setp.ge.s32 	%p6, %r17, %r13;
	@%p6 bra 	$L__BB0_4;
	shl.b32 	%r94, %r17, 2;
	mov.u32 	%r95, shared_mem;
	add.s32 	%r96, %r95, %r94;
	mov.b32 	%r97, 0;
	st.shared.u32 	[%r96], %r97;
$L__BB0_4:
	add.s32 	%r249, %r249, 1;
	setp.ne.s32 	%p7, %r249, %r15;
	@%p7 bra 	$L__BB0_2;
$L__BB0_5:
	bar.sync 	0;
	add.s32 	%r98, %r14, %r12;
	div.s32 	%r19, %r98, %r10;
	setp.lt.s32 	%p8, %r19, 1;
	@%p8 bra 	$L__BB0_10;
	cvta.to.global.u64 	%rd1, %rd14;
	mov.b32 	%r250, 0;
$L__BB0_7:
	.pragma "nounroll";
	mad.lo.s32 	%r21, %r250, %r10, %r256;
	setp.ge.s32 	%p9, %r21, %r12;
	@%p9 bra 	$L__BB0_9;
	mul.wide.u32 	%rd18, %r21, 4;
	add.s64 	%rd19, %rd1, %rd18;
	ld.global.f32 	%f32, [%rd19];
	shl.b32 	%r100, %r21, 2;
	mov.u32 	%r101, shared_mem;
	add.s32 	%r102, %r101, %r100;
	st.shared.f32 	[%r102], %f32;
$L__BB0_9:
	add.s32 	%r250, %r250, 1;
	setp.ne.s32 	%p10, %r250, %r19;
	@%p10 bra 	$L__BB0_7;
$L__BB0_10:
	mul.lo.s32 	%r23, %r68, %r6;
	mul.lo.s32 	%r24, %r70, %r6;
	add.s32 	%r103, %r8, %r79;
	add.s32 	%r104, %r103, -1;
	div.u32 	%r25, %r104, %r8;
	setp.lt.s32 	%p1, %r6, %r78;
	setp.lt.s32 	%p11, %r25, 1;
	@%p11 bra 	$L__BB0_34;
	shl.b32 	%r31, %r12, 2;
	mov.u32 	%r106, shared_mem;
	add.s32 	%r26, %r106, %r31;
	shl.b32 	%r107, %r80, 2;
	add.s32 	%r27, %r26, %r107;
	add.s32 	%r108, %r27, %r31;
	add.s32 	%r28, %r108, %r31;
	mad.lo.s32 	%r109, %r6, -2048144789, -1640531527;
	mad.lo.s32 	%r110, %r3, -1028477387, 374761393;
	xor.b32  	%r111, %r110, %r109;
	xor.b32  	%r29, %r111, %r82;
	mov.f32 	%f34, 0f3F800000;
	sub.f32 	%f1, %f34, %f31;
	shl.b32 	%r112, %r12, 3;
	add.s32 	%r30, %r112, %r107;
	add.s32 	%r32, %r31, %r107;
	cvta.to.global.u64 	%rd2, %rd12;
	cvta.to.global.u64 	%rd3, %rd13;
	setp.lt.s32 	%p12, %r3, %r79;
	and.pred  	%p2, %p1, %p12;
	cvt.s64.s32 	%rd4, %r24;
	cvt.s64.s32 	%rd5, %r23;
	mov.b32 	%r251, 0;
	mul.wide.s32 	%rd23, %r69, 4;
$L__BB0_12:
	.pragma "nounroll";
	mov.f32 	%f2, %f204;
	mad.lo.s32 	%r113, %r251, %r10, %r256;
	add.s32 	%r114, %r113, %r3;
	rem.s32 	%r115, %r114, %r79;
	setp.lt.s32 	%p13, %r113, %r79;
	and.pred  	%p3, %p2, %p13;
	cvt.s64.s32 	%rd6, %r115;
	add.s64 	%rd20, %rd5, %rd6;
	shl.b64 	%rd21, %rd20, 2;
	add.s64 	%rd22, %rd2, %rd21;
	ld.global.f32 	%f6, [%rd22];
	add.s64 	%rd24, %rd22, %rd23;
	ld.global.f32 	%f7, [%rd24];
	add.s64 	%rd25, %rd24, %rd23;
	ld.global.f32 	%f8, [%rd25];
	setp.ne.s32 	%p14, %r251, 0;
	@%p14 bra 	$L__BB0_16;
	setp.ne.s32 	%p15, %r256, 0;
	@%p15 bra 	$L__BB0_15;
	st.shared.f32 	[%r28], %f6;
	st.shared.f32 	[%r28+4], %f7;
	st.shared.f32 	[%r28+8], %f8;
$L__BB0_15:
	bar.sync 	0;
	ld.shared.f32 	%f201, [%r28];
	ld.shared.f32 	%f202, [%r28+4];
	ld.shared.f32 	%f203, [%r28+8];
	setp.eq.f32 	%p16, %f201, 0f4640E400;
	not.pred 	%p17, %p3;
	or.pred  	%p18, %p17, %p16;
	@%p18 bra 	$L__BB0_43;
$L__BB0_16:
	setp.neu.f32 	%p19, %f6, 0f4640E400;
	and.pred  	%p20, %p3, %p19;
	selp.u32 	%r116, 1, 0, %p20;
	cvt.rn.f32.u32 	%f37, %r116;
	sub.f32 	%f38, %f201, %f6;
	mul.f32 	%f39, %f38, %f37;
	sub.f32 	%f40, %f202, %f7;
	mul.f32 	%f41, %f40, %f37;
	sub.f32 	%f42, %f203, %f8;
	mul.f32 	%f43, %f42, %f37;
	mul.f32 	%f44, %f41, %f41;
	fma.rn.f32 	%f45, %f39, %f39, %f44;
	fma.rn.f32 	%f46, %f43, %f43, %f45;
	setp.neu.f32 	%p21, %f46, 0f00000000;
	and.pred  	%p4, %p20, %p21;
	selp.u32 	%r117, 1, 0, %p4;
	cvt.rn.f32.u32 	%f15, %r117;
	not.pred 	%p22, %p4;
	selp.u32 	%r118, 1, 0, %p22;
	cvt.rn.f32.u32 	%f16, %r118;
	add.f32 	%f48, %f46, %f16;
	rsqrt.approx.f32 	%f49, %f48;
	mul.f32 	%f17, %f49, %f15;
	mul.f32 	%f18, %f46, %f17;
	add.s64 	%rd26, %rd4, %rd6;
	shl.b64 	%rd27, %rd26, 2;
	add.s64 	%rd28, %rd3, %rd27;
	ld.global.f32 	%f50, [%rd28];
	mul.wide.s32 	%rd29, %r71, 4;
	add.s64 	%rd30, %rd28, %rd29;
	ld.global.f32 	%f51, [%rd30];
	add.s64 	%rd31, %rd30, %rd29;
	ld.global.f32 	%f52, [%rd31];
	mul.f32 	%f53, %f39, %f17;
	mul.f32 	%f54, %f41, %f17;
	mul.f32 	%f55, %f43, %f17;
	mul.f32 	%f56, %f51, %f54;
	fma.rn.f32 	%f57, %f50, %f53, %f56;
	fma.rn.f32 	%f58, %f52, %f55, %f57;
	sub.f32 	%f19, %f18, %f58;
	mov.f32 	%f204, 0f3F800000;
	setp.gt.s32 	%p23, %r81, 1;
	@%p23 bra 	$L__BB0_20;
	setp.eq.s32 	%p26, %r81, 0;
	@%p26 bra 	$L__BB0_23;
	setp.eq.s32 	%p27, %r81, 1;
	mov.f32 	%f204, %f17;
	@%p27 bra 	$L__BB0_23;
$L__BB0_19:
	mov.f32 	%f204, %f2;
	bra.uni 	$L__BB0_23;
$L__BB0_20:
	setp.eq.s32 	%p24, %r81, 2;
	@%p24 bra 	$L__BB0_44;
	setp.eq.s32 	%p25, %r81, 3;
	@%p25 bra 	$L__BB0_22;
	bra.uni 	$L__BB0_19;
$L__BB0_22:
	add.f32 	%f59, %f18, %f16;
	rsqrt.approx.f32 	%f60, %f59;
	mul.f32 	%f204, %f60, %f15;
$L__BB0_23:
	setp.lt.s32 	%p31, %r80, 2;
	@%p31 bra 	$L__BB0_33;
	cvt.u32.u64 	%r123, %rd6;
	setp.neu.f32 	%p32, %f31, 0f00000000;
	mad.lo.s32 	%r34, %r123, 668265263, -689373512;
	@%p32 bra 	$L__BB0_29;
	mov.u32 	%r255, shared_mem;
	add.s32 	%r125, %r31, %r255;
	add.s32 	%r253, %r125, 4;
	neg.s32 	%r254, %r12;
$L__BB0_26:
	.pragma "nounroll";
	setp.ne.s32 	%p33, %r11, 0;
	ld.shared.f32 	%f86, [%r255];
	mul.f32 	%f87, %f19, %f86;
	sin.approx.f32 	%f88, %f87;
	cos.approx.f32 	%f89, %f87;
	mul.f32 	%f90, %f89, %f15;
	mul.f32 	%f91, %f88, %f15;
	mul.f32 	%f92, %f204, %f90;
	mul.f32 	%f93, %f204, %f91;
	mov.b32 	%r126, %f92;
	shfl.sync.down.b32	%r127|%p34, %r126, 16, 31, -1;
	mov.b32 	%f94, %r127;
	add.f32 	%f95, %f92, %f94;
	mov.b32 	%r128, %f95;
	shfl.sync.down.b32	%r129|%p35, %r128, 8, 31, -1;
	mov.b32 	%f96, %r129;
	add.f32 	%f97, %f95, %f96;
	mov.b32 	%r130, %f97;
	shfl.sync.down.b32	%r131|%p36, %r130, 4, 31, -1;
	mov.b32 	%f98, %r131;
	add.f32 	%f99, %f97, %f98;
	mov.b32 	%r132, %f99;
	shfl.sync.down.b32	%r133|%p37, %r132, 2, 31, -1;
	mov.b32 	%f100, %r133;
	add.f32 	%f101, %f99, %f100;
	mov.b32 	%r134, %f101;
	shfl.sync.down.b32	%r135|%p38, %r134, 1, 31, -1;
	mov.b32 	%f102, %r135;
	add.f32 	%f27, %f101, %f102;
	mov.b32 	%r136, %f93;
	shfl.sync.down.b32	%r137|%p39, %r136, 16, 31, -1;
	mov.b32 	%f103, %r137;
	add.f32 	%f104, %f93, %f103;
	mov.b32 	%r138, %f104;
	shfl.sync.down.b32	%r139|%p40, %r138, 8, 31, -1;
	mov.b32 	%f105, %r139;
	add.f32 	%f106, %f104, %f105;
	mov.b32 	%r140, %f106;
	shfl.sync.down.b32	%r141|%p41, %r140, 4, 31, -1;
	mov.b32 	%f107, %r141;
	add.f32 	%f108, %f106, %f107;
	mov.b32 	%r142, %f108;
	shfl.sync.down.b32	%r143|%p42, %r142, 2, 31, -1;
	mov.b32 	%f109, %r143;
	add.f32 	%f110, %f108, %f109;
	mov.b32 	%r144, %f110;
	shfl.sync.down.b32	%r145|%p43, %r144, 1, 31, -1;
	mov.b32 	%f111, %r145;
	add.f32 	%f28, %f110, %f111;
	mul.f32 	%f112, %f19, %f92;
	mov.b32 	%r146, %f112;
	shfl.sync.down.b32	%r147|%p44, %r146, 16, 31, -1;
	mov.b32 	%f113, %r147;
	add.f32 	%f114, %f112, %f113;
	mov.b32 	%r148, %f114;
	shfl.sync.down.b32	%r149|%p45, %r148, 8, 31, -1;
	mov.b32 	%f115, %r149;
	add.f32 	%f116, %f114, %f115;
	mov.b32 	%r150, %f116;
	shfl.sync.down.b32	%r151|%p46, %r150, 4, 31, -1;
	mov.b32 	%f117, %r151;
	add.f32 	%f118, %f116, %f117;
	mov.b32 	%r152, %f118;
	shfl.sync.down.b32	%r153|%p47, %r152, 2, 31, -1;
	mov.b32 	%f119, %r153;
	add.f32 	%f120, %f118, %f119;
	mov.b32 	%r154, %f120;
	shfl.sync.down.b32	%r155|%p48, %r154, 1, 31, -1;
	mov.b32 	%f121, %r155;
	add.f32 	%f29, %f120, %f121;
	mul.f32 	%f122, %f19, %f93;
	mov.b32 	%r156, %f122;
	shfl.sync.down.b32	%r157|%p49, %r156, 16, 31, -1;
	mov.b32 	%f123, %r157;
	add.f32 	%f124, %f122, %f123;
	mov.b32 	%r158, %f124;
	shfl.sync.down.b32	%r159|%p50, %r158, 8, 31, -1;
	mov.b32 	%f125, %r159;
	add.f32 	%f126, %f124, %f125;
	mov.b32 	%r160, %f126;
	shfl.sync.down.b32	%r161|%p51, %r160, 4, 31, -1;
	mov.b32 	%f127, %r161;
	add.f32 	%f128, %f126, %f127;
	mov.b32 	%r162, %f128;
	shfl.sync.down.b32	%r163|%p52, %r162, 2, 31, -1;
	mov.b32 	%f129, %r163;
	add.f32 	%f130, %f128, %f129;
	mov.b32 	%r164, %f130;
	shfl.sync.down.b32	%r165|%p53, %r164, 1, 31, -1;
	mov.b32 	%f131, %r165;
	add.f32 	%f30, %f130, %f131;
	@%p33 bra 	$L__BB0_28;
	atom.shared.add.f32 	%f132, [%r253+-4], %f27;
	atom.shared.add.f32 	%f133, [%r253], %f28;
	add.s32 	%r166, %r255, %r32;
	atom.shared.add.f32 	%f134, [%r166], %f29;
	add.s32 	%r167, %r255, %r30;
	atom.shared.add.f32 	%f135, [%r167], %f30;
$L__BB0_28:
	add.s32 	%r255, %r255, 4;
	add.s32 	%r254, %r254, 1;
	setp.ne.s32 	%p54, %r254, 0;
	add.s32 	%r253, %r253, 8;
	@%p54 bra 	$L__BB0_26;
	bra.uni 	$L__BB0_33;
$L__BB0_29:
	xor.b32  	%r37, %r29, %r34;
	mov.b32 	%r252, 0;
$L__BB0_30:
	.pragma "nounroll";
	setp.ne.s32 	%p55, %r11, 0;
	shl.b32 	%r169, %r252, 2;
	mov.u32 	%r170, shared_mem;
	add.s32 	%r171, %r170, %r169;
	ld.shared.f32 	%f136, [%r171];
	mul.f32 	%f137, %f19, %f136;
	sin.approx.f32 	%f138, %f137;
	cos.approx.f32 	%f139, %f137;
	mul.f32 	%f140, %f139, %f15;
	mul.f32 	%f141, %f138, %f15;
	mul.f32 	%f142, %f204, %f140;
	mul.f32 	%f143, %f204, %f141;
	mad.lo.s32 	%r172, %r252, -2048144789, 461845907;
	xor.b32  	%r173, %r37, %r172;
	shr.u32 	%r174, %r173, 16;
	xor.b32  	%r175, %r174, %r173;
	mul.lo.s32 	%r176, %r175, -2048144789;
	shr.u32 	%r177, %r176, 13;
	xor.b32  	%r178, %r177, %r176;
	shr.u32 	%r179, %r178, 16;
	xor.b32  	%r180, %r179, %r178;
	mul.lo.s32 	%r181, %r180, -1028477387;
	shr.u32 	%r182, %r181, 16;
	xor.b32  	%r183, %r182, %r181;
	cvt.rn.f32.u32 	%f144, %r183;
	mul.f32 	%f145, %f144, 0f2F800000;
	setp.ge.f32 	%p56, %f145, %f31;
	selp.f32 	%f146, 0f3F800000, 0f00000000, %p56;
	mul.f32 	%f147, %f142, %f146;
	div.rn.f32 	%f148, %f147, %f1;
	mul.f32 	%f149, %f143, %f146;
	div.rn.f32 	%f150, %f149, %f1;
	mov.b32 	%r184, %f148;
	shfl.sync.down.b32	%r185|%p57, %r184, 16, 31, -1;
	mov.b32 	%f151, %r185;
	add.f32 	%f152, %f148, %f151;
	mov.b32 	%r186, %f152;
	shfl.sync.down.b32	%r187|%p58, %r186, 8, 31, -1;
	mov.b32 	%f153, %r187;
	add.f32 	%f154, %f152, %f153;
	mov.b32 	%r188, %f154;
	shfl.sync.down.b32	%r189|%p59, %r188, 4, 31, -1;
	mov.b32 	%f155, %r189;
	add.f32 	%f156, %f154, %f155;
	mov.b32 	%r190, %f156;
	shfl.sync.down.b32	%r191|%p60, %r190, 2, 31, -1;
	mov.b32 	%f157, %r191;
	add.f32 	%f158, %f156, %f157;
	mov.b32 	%r192, %f158;
	shfl.sync.down.b32	%r193|%p61, %r192, 1, 31, -1;
	mov.b32 	%f159, %r193;
	add.f32 	%f23, %f158, %f159;
	mov.b32 	%r194, %f150;
	shfl.sync.down.b32	%r195|%p62, %r194, 16, 31, -1;
	mov.b32 	%f160, %r195;
	add.f32 	%f161, %f150, %f160;
	mov.b32 	%r196, %f161;
	shfl.sync.down.b32	%r197|%p63, %r196, 8, 31, -1;
	mov.b32 	%f162, %r197;
	add.f32 	%f163, %f161, %f162;
	mov.b32 	%r198, %f163;
	shfl.sync.down.b32	%r199|%p64, %r198, 4, 31, -1;
	mov.b32 	%f164, %r199;
	add.f32 	%f165, %f163, %f164;
	mov.b32 	%r200, %f165;
	shfl.sync.down.b32	%r201|%p65, %r200, 2, 31, -1;
	mov.b32 	%f166, %r201;
	add.f32 	%f167, %f165, %f166;
	mov.b32 	%r202, %f167;
	shfl.sync.down.b32	%r203|%p66, %r202, 1, 31, -1;
	mov.b32 	%f168, %r203;
	add.f32 	%f24, %f167, %f168;
	mul.f32 	%f169, %f19, %f148;
	mov.b32 	%r204, %f169;
	shfl.sync.down.b32	%r205|%p67, %r204, 16, 31, -1;
	mov.b32 	%f170, %r205;
	add.f32 	%f171, %f169, %f170;
	mov.b32 	%r206, %f171;
	shfl.sync.down.b32	%r207|%p68, %r206, 8, 31, -1;
	mov.b32 	%f172, %r207;
	add.f32 	%f173, %f171, %f172;
	mov.b32 	%r208, %f173;
	shfl.sync.down.b32	%r209|%p69, %r208, 4, 31, -1;
	mov.b32 	%f174, %r209;
	add.f32 	%f175, %f173, %f174;
	mov.b32 	%r210, %f175;
	shfl.sync.down.b32	%r211|%p70, %r210, 2, 31, -1;
	mov.b32 	%f176, %r211;
	add.f32 	%f177, %f175, %f176;
	mov.b32 	%r212, %f177;
	shfl.sync.down.b32	%r213|%p71, %r212, 1, 31, -1;
	mov.b32 	%f178, %r213;
	add.f32 	%f25, %f177, %f178;
	mul.f32 	%f179, %f19, %f150;
	mov.b32 	%r214, %f179;
	shfl.sync.down.b32	%r215|%p72, %r214, 16, 31, -1;
	mov.b32 	%f180, %r215;
	add.f32 	%f181, %f179, %f180;
	mov.b32 	%r216, %f181;
	shfl.sync.down.b32	%r217|%p73, %r216, 8, 31, -1;
	mov.b32 	%f182, %r217;
	add.f32 	%f183, %f181, %f182;
	mov.b32 	%r218, %f183;
	shfl.sync.down.b32	%r219|%p74, %r218, 4, 31, -1;
	mov.b32 	%f184, %r219;
	add.f32 	%f185, %f183, %f184;
	mov.b32 	%r220, %f185;
	shfl.sync.down.b32	%r221|%p75, %r220, 2, 31, -1;
	mov.b32 	%f186, %r221;
	add.f32 	%f187, %f185, %f186;
	mov.b32 	%r222, %f187;
	shfl.sync.down.b32	%r223|%p76, %r222, 1, 31, -1;
	mov.b32 	%f188, %r223;
	add.f32 	%f26, %f187, %f188;
	@%p55 bra 	$L__BB0_32;
	shl.b32 	%r224, %r252, 3;
	add.s32 	%r225, %r26, %r224;
	atom.shared.add.f32 	%f189, [%r225], %f23;
	atom.shared.add.f32 	%f190, [%r225+4], %f24;
	shl.b32 	%r226, %r252, 2;
	add.s32 	%r227, %r27, %r226;
	atom.shared.add.f32 	%f191, [%r227], %f25;
	add.s32 	%r228, %r227, %r31;
	atom.shared.add.f32 	%f192, [%r228], %f26;
$L__BB0_32:
	add.s32 	%r252, %r252, 1;
	setp.eq.s32 	%p77, %r252, %r12;
	@%p77 bra 	$L__BB0_33;
	bra.uni 	$L__BB0_30;
$L__BB0_33:
	add.s32 	%r251, %r251, 1;
	setp.ne.s32 	%p78, %r251, %r25;
	@%p78 bra 	$L__BB0_12;
$L__BB0_34:
	ld.param.u64 	%rd52, [_Z19wf_embedding_kernelPKfiiiS0_iiiS0_iPfiiiS1_iiiS1_iiiiiiifj_param_10];
	setp.lt.s32 	%p79, %r19, 1;
	mul.lo.s32 	%r229, %r72, %r6;
	cvt.s64.s32 	%rd32, %r229;
	mul.lo.s32 	%r230, %r73, %r3;
	cvt.s64.s32 	%rd33, %r230;
	add.s64 	%rd34, %rd33, %rd32;
	cvta.to.global.u64 	%rd35, %rd52;
	shl.b64 	%rd36, %rd34, 2;
	add.s64 	%rd7, %rd35, %rd36;
	mul.lo.s32 	%r231, %r74, %r6;
	cvt.s64.s32 	%rd37, %r231;
	mul.lo.s32 	%r232, %r75, %r3;
	cvt.s64.s32 	%rd38, %r232;
	add.s64 	%rd8, %rd38, %rd37;
	mul.lo.s32 	%r233, %r76, %r6;
	cvt.s64.s32 	%rd39, %r233;
	mul.lo.s32 	%r234, %r77, %r3;
	cvt.s64.s32 	%rd40, %r234;
	add.s64 	%rd9, %rd40, %rd39;
	bar.sync 	0;
	@%p79 bra 	$L__BB0_43;
	ld.param.u64 	%rd54, [_Z19wf_embedding_kernelPKfiiiS0_iiiS0_iPfiiiS1_iiiS1_iiiiiiifj_param_18];
	ld.param.u64 	%rd53, [_Z19wf_embedding_kernelPKfiiiS0_iiiS0_iPfiiiS1_iiiS1_iiiiiiifj_param_14];
	neg.s32 	%r261, %r19;
	shl.b32 	%r236, %r12, 2;
	shl.b32 	%r237, %r256, 2;
	add.s32 	%r48, %r236, %r237;
	shl.b32 	%r238, %r80, 2;
	mov.u32 	%r257, shared_mem;
	add.s32 	%r260, %r257, %r238;
	mul.lo.s32 	%r239, %r4, %r8;
	mul.lo.s32 	%r240, %r239, %r1;
	shl.b32 	%r50, %r240, 2;
	shl.b32 	%r241, %r12, 3;
	add.s32 	%r51, %r241, %r237;
	add.s32 	%r242, %r5, %r4;
	mad.lo.s32 	%r243, %r8, %r242, %r7;
	mad.lo.s32 	%r258, %r1, %r243, %r2;
	shl.b32 	%r53, %r240, 1;
	shl.b32 	%r244, %r258, 2;
	add.s32 	%r54, %r236, %r244;
	shl.b32 	%r55, %r240, 3;
	cvta.to.global.u64 	%rd10, %rd53;
	cvta.to.global.u64 	%rd11, %rd54;
	mov.u32 	%r259, %r256;
$L__BB0_36:
	.pragma "nounroll";
	setp.ge.s32 	%p80, %r256, %r80;
	@%p80 bra 	$L__BB0_38;
	add.s32 	%r245, %r257, %r48;
	ld.shared.f32 	%f193, [%r245];
	mul.wide.u32 	%rd41, %r256, 4;
	add.s64 	%rd42, %rd7, %rd41;
	st.global.f32 	[%rd42], %f193;
$L__BB0_38:
	setp.ge.s32 	%p81, %r258, %r80;
	@%p81 bra 	$L__BB0_40;
	add.s32 	%r246, %r257, %r54;
	ld.shared.f32 	%f194, [%r246];
	mul.wide.u32 	%rd43, %r258, 4;
	add.s64 	%rd44, %rd7, %rd43;
	st.global.f32 	[%rd44], %f194;
$L__BB0_40:
	setp.ge.s32 	%p82, %r259, %r12;
	@%p82 bra 	$L__BB0_42;
	add.s32 	%r247, %r260, %r48;
	ld.shared.f32 	%f195, [%r247];
	cvt.u64.u32 	%rd45, %r259;
	add.s64 	%rd46, %rd8, %rd45;
	shl.b64 	%rd47, %rd46, 2;
	add.s64 	%rd48, %rd10, %rd47;
	st.global.f32 	[%rd48], %f195;
	add.s32 	%r248, %r260, %r51;
	ld.shared.f32 	%f196, [%r248];
	add.s64 	%rd49, %rd9, %rd45;
	shl.b64 	%rd50, %rd49, 2;
	add.s64 	%rd51, %rd11, %rd50;
	st.global.f32 	[%rd51], %f196;
$L__BB0_42:
	add.s32 	%r261, %r261, 1;
	setp.ne.s32 	%p83, %r261, 0;
	add.s32 	%r260, %r260, %r50;
	add.s32 	%r259, %r259, %r10;
	add.s32 	%r258, %r258, %r53;
	add.s32 	%r257, %r257, %r55;
	add.s32 	%r256, %r256, %r53;
	@%p83 bra 	$L__BB0_36;
$L__BB0_43:
	ret;
$L__BB0_44:
	selp.f32 	%f61, 0f00000000, 0f40000000, %p4;
	add.f32 	%f62, %f61, %f18;
	setp.lt.f32 	%p28, %f62, 0f00800000;
	mul.f32 	%f63, %f62, 0f4B000000;
	selp.f32 	%f64, %f63, %f62, %p28;
	selp.f32 	%f65, 0fC1B80000, 0f00000000, %p28;
	mov.b32 	%r119, %f64;
	add.s32 	%r120, %r119, -1060439283;
	and.b32  	%r121, %r120, -8388608;
	sub.s32 	%r122, %r119, %r121;
	mov.b32 	%f66, %r122;
	cvt.rn.f32.s32 	%f67, %r121;
	fma.rn.f32 	%f68, %f67, 0f34000000, %f65;
	add.f32 	%f69, %f66, 0fBF800000;
	fma.rn.f32 	%f70, %f69, 0f3DC6B27F, 0fBE2C7F30;
	fma.rn.f32 	%f71, %f70, %f69, 0f3E2FCF2A;
	fma.rn.f32 	%f72, %f71, %f69, 0fBE374E43;
	fma.rn.f32 	%f73, %f72, %f69, 0f3E520BF4;
	fma.rn.f32 	%f74, %f73, %f69, 0fBE763C8B;
	fma.rn.f32 	%f75, %f74, %f69, 0f3E93BF99;
	fma.rn.f32 	%f76, %f75, %f69, 0fBEB8AA49;
	fma.rn.f32 	%f77, %f76, %f69, 0f3EF6384A;
	fma.rn.f32 	%f78, %f77, %f69, 0fBF38AA3B;
	mul.f32 	%f79, %f69, %f78;
	mul.f32 	%f80, %f69, %f79;
	fma.rn.f32 	%f81, %f69, 0f3FB8AA3B, %f80;
	add.f32 	%f82, %f68, %f81;
	setp.gt.u32 	%p29, %r119, 2139095039;
	fma.rn.f32 	%f83, %f64, 0f7F800000, 0f7F800000;
	selp.f32 	%f84, %f83, %f82, %p29;
	setp.eq.f32 	%p30, %f64, 0f00000000;
	rcp.rn.f32 	%f85, %f84;
	selp.f32 	%f204, 0f80000000, %f85, %p30;
	bra.uni 	$L__BB0_23;

}


// ===== COMPILED SASS (sm_100) =====

	.target	sm_100

	.elftype	@"ET_EXEC"


//--------------------- .note.nv.tkinfo           --------------------------
	.section	.note.nv.tkinfo,"",@"SHT_NOTE"
	.sectionflags	@"SHF_NOTE_NV_TKINFO"
	.tkinfo
        /*0018*/ 	.word	0x00000002
        /*0030*/ 	.string	""
        /*0030*/ 	.string	"ptxas"
        /*0030*/ 	.string	"Cuda compilation tools, release 13.0, V13.0.88"
        /*0030*/ 	.string	"Build cuda_13.0.r13.0/compiler.36424714_0"
        /*0030*/ 	.string	"-arch sm_100 -m 64 "



//--------------------- .note.nv.cuinfo           --------------------------
	.section	.note.nv.cuinfo,"",@"SHT_NOTE"
	.sectionflags	@"SHF_NOTE_NV_CUINFO"
        /*0018*/ 	.short	0x0002
        /*001a*/ 	.short	0x0064
        /*001c*/ 	.short	0x0082
	.zero		2


//--------------------- .nv.info                  --------------------------
	.section	.nv.info,"",@"SHT_CUDA_INFO"
	.align	4


	//----- nvinfo : EIATTR_REGCOUNT
	.align		4
        /*0000*/ 	.byte	0x04, 0x2f
        /*0002*/ 	.short	(.L_1 - .L_0)
	.align		4
.L_0:
        /*0004*/ 	.word	index@(_Z19wf_embedding_kernelPKfiiiS0_iiiS0_iPfiiiS1_iiiS1_iiiiiiifj)
        /*0008*/ 	.word	0x00000020


	//----- nvinfo : EIATTR_FRAME_SIZE
	.align		4
.L_1:
        /*000c*/ 	.byte	0x04, 0x11
        /*000e*/ 	.short	(.L_3 - .L_2)
	.align		4
.L_2:
        /*0010*/ 	.word	index@($__internal_1_$__cuda_sm3x_div_rn_noftz_f32_slowpath)
        /*0014*/ 	.word	0x00000000


	//----- nvinfo : EIATTR_FRAME_SIZE
	.align		4
.L_3:
        /*0018*/ 	.byte	0x04, 0x11
        /*001a*/ 	.short	(.L_5 - .L_4)
	.align		4
.L_4:
        /*001c*/ 	.word	index@($__internal_0_$__cuda_sm20_rcp_rn_f32_slowpath)
        /*0020*/ 	.word	0x00000000


	//----- nvinfo : EIATTR_FRAME_SIZE
	.align		4
.L_5:
        /*0024*/ 	.byte	0x04, 0x11
        /*0026*/ 	.short	(.L_7 - .L_6)
	.align		4
.L_6:
        /*0028*/ 	.word	index@(_Z19wf_embedding_kernelPKfiiiS0_iiiS0_iPfiiiS1_iiiS1_iiiiiiifj)
        /*002c*/ 	.word	0x00000000


	//----- nvinfo : EIATTR_MIN_STACK_SIZE
	.align		4
.L_7:
        /*0030*/ 	.byte	0x04, 0x12
        /*0032*/ 	.short	(.L_9 - .L_8)
	.align		4
.L_8:
        /*0034*/ 	.word	index@(_Z19wf_embedding_kernelPKfiiiS0_iiiS0_iPfiiiS1_iiiS1_iiiiiiifj)
        /*0038*/ 	.word	0x00000000
.L_9:


//--------------------- .nv.compat                --------------------------
	.section	.nv.compat,"",@"SHT_CUDA_COMPAT_INFO"
	.align	4
        /*0000*/ 	.byte	0x02, 0x09, 0x00, 0x00, 0x02, 0x02, 0x01, 0x00, 0x02, 0x05, 0x05, 0x00, 0x03, 0x07, 0x01, 0x01
        /*0010*/ 	.byte	0x02, 0x03, 0x00, 0x00, 0x02, 0x06, 0x01, 0x00, 0x04, 0x0b, 0x08, 0x00, 0x01, 0x00, 0x00, 0x00
        /*0020*/ 	.byte	0x00, 0x00, 0x00, 0x00


//--------------------- .nv.info._Z19wf_embedding_kernelPKfiiiS0_iiiS0_iPfiiiS1_iiiS1_iiiiiiifj --------------------------
	.section	.nv.info._Z19wf_embedding_kernelPKfiiiS0_iiiS0_iPfiiiS1_iiiS1_iiiiiiifj,"",@"SHT_CUDA_INFO"
	.sectionflags	@""
	.align	4


	//----- nvinfo : EIATTR_CUDA_API_VERSION
	.align		4
        /*0000*/ 	.byte	0x04, 0x37
        /*0002*/ 	.short	(.L_11 - .L_10)
.L_10:
        /*0004*/ 	.word	0x00000082


	//----- nvinfo : EIATTR_KPARAM_INFO
	.align		4
.L_11:
        /*0008*/ 	.byte	0x04, 0x17
        /*000a*/ 	.short	(.L_13 - .L_12)
.L_12:
        /*000c*/ 	.word	0x00000000
        /*0010*/ 	.short	0x001b
        /*0012*/ 	.short	0x0098
        /*0014*/ 	.byte	0x00, 0xf0, 0x11, 0x00


	//----- nvinfo : EIATTR_KPARAM_INFO
	.align		4
.L_13:
        /*0018*/ 	.byte	0x04, 0x17
        /*001a*/ 	.short	(.L_15 - .L_14)
.L_14:
        /*001c*/ 	.word	0x00000000
        /*0020*/ 	.short	0x001a
        /*0022*/ 	.short	0x0094
        /*0024*/ 	.byte	0x00, 0xf0, 0x11, 0x00


	//----- nvinfo : EIATTR_KPARAM_INFO
	.align		4
.L_15:
        /*0028*/ 	.byte	0x04, 0x17
        /*002a*/ 	.short	(.L_17 - .L_16)
.L_16:
        /*002c*/ 	.word	0x00000000
        /*0030*/ 	.short	0x0019
        /*0032*/ 	.short	0x0090
        /*0034*/ 	.byte	0x00, 0xf0, 0x11, 0x00


	//----- nvinfo : EIATTR_KPARAM_INFO
	.align		4
.L_17:
        /*0038*/ 	.byte	0x04, 0x17
        /*003a*/ 	.short	(.L_19 - .L_18)
.L_18:
        /*003c*/ 	.word	0x00000000
        /*0040*/ 	.short	0x0018
        /*0042*/ 	.short	0x008c
        /*0044*/ 	.byte	0x00, 0xf0, 0x11, 0x00


	//----- nvinfo : EIATTR_KPARAM_INFO
	.align		4
.L_19:
        /*0048*/ 	.byte	0x04, 0x17
        /*004a*/ 	.short	(.L_21 - .L_20)
.L_20:
        /*004c*/ 	.word	0x00000000
        /*0050*/ 	.short	0x0017
        /*0052*/ 	.short	0x0088
        /*0054*/ 	.byte	0x00, 0xf0, 0x11, 0x00


	//----- nvinfo : EIATTR_KPARAM_INFO
	.align		4
.L_21:
        /*0058*/ 	.byte	0x04, 0x17
        /*005a*/ 	.short	(.L_23 - .L_22)
.L_22:
        /*005c*/ 	.word	0x00000000
        /*0060*/ 	.short	0x0016
        /*0062*/ 	.short	0x0084
        /*0064*/ 	.byte	0x00, 0xf0, 0x11, 0x00


	//----- nvinfo : EIATTR_KPARAM_INFO
	.align		4
.L_23:
        /*0068*/ 	.byte	0x04, 0x17
        /*006a*/ 	.short	(.L_25 - .L_24)
.L_24:
        /*006c*/ 	.word	0x00000000
        /*0070*/ 	.short	0x0015
        /*0072*/ 	.short	0x0080
        /*0074*/ 	.byte	0x00, 0xf0, 0x11, 0x00


	//----- nvinfo : EIATTR_KPARAM_INFO
	.align		4
.L_25:
        /*0078*/ 	.byte	0x04, 0x17
        /*007a*/ 	.short	(.L_27 - .L_26)
.L_26:
        /*007c*/ 	.word	0x00000000
        /*0080*/ 	.short	0x0014
        /*0082*/ 	.short	0x007c
        /*0084*/ 	.byte	0x00, 0xf0, 0x11, 0x00


	//----- nvinfo : EIATTR_KPARAM_INFO
	.align		4
.L_27:
        /*0088*/ 	.byte	0x04, 0x17
        /*008a*/ 	.short	(.L_29 - .L_28)
.L_28:
        /*008c*/ 	.word	0x00000000
        /*0090*/ 	.short	0x0013
        /*0092*/ 	.short	0x0078
        /*0094*/ 	.byte	0x00, 0xf0, 0x11, 0x00


	//----- nvinfo : EIATTR_KPARAM_INFO
	.align		4
.L_29:
        /*0098*/ 	.byte	0x04, 0x17
        /*009a*/ 	.short	(.L_31 - .L_30)
.L_30:
        /*009c*/ 	.word	0x00000000
        /*00a0*/ 	.short	0x0012
        /*00a2*/ 	.short	0x0070
        /*00a4*/ 	.byte	0x00, 0xf5, 0x21, 0x00


	//----- nvinfo : EIATTR_KPARAM_INFO
	.align		4
.L_31:
        /*00a8*/ 	.byte	0x04, 0x17
        /*00aa*/ 	.short	(.L_33 - .L_32)
.L_32:
        /*00ac*/ 	.word	0x00000000
        /*00b0*/ 	.short	0x0011
        /*00b2*/ 	.short	0x0068
        /*00b4*/ 	.byte	0x00, 0xf0, 0x11, 0x00


	//----- nvinfo : EIATTR_KPARAM_INFO
	.align		4
.L_33:
        /*00b8*/ 	.byte	0x04, 0x17
        /*00ba*/ 	.short	(.L_35 - .L_34)
.L_34:
        /*00bc*/ 	.word	0x00000000
        /*00c0*/ 	.short	0x0010
        /*00c2*/ 	.short	0x0064
        /*00c4*/ 	.byte	0x00, 0xf0, 0x11, 0x00


	//----- nvinfo : EIATTR_KPARAM_INFO
	.align		4
.L_35:
        /*00c8*/ 	.byte	0x04, 0x17
        /*00ca*/ 	.short	(.L_37 - .L_36)
.L_36:
        /*00cc*/ 	.word	0x00000000
        /*00d0*/ 	.short	0x000f
        /*00d2*/ 	.short	0x0060
        /*00d4*/ 	.byte	0x00, 0xf0, 0x11, 0x00


	//----- nvinfo : EIATTR_KPARAM_INFO
	.align		4
.L_37:
        /*00d8*/ 	.byte	0x04, 0x17
        /*00da*/ 	.short	(.L_39 - .L_38)
.L_38:
        /*00dc*/ 	.word	0x00000000
        /*00e0*/ 	.short	0x000e
        /*00e2*/ 	.short	0x0058
        /*00e4*/ 	.byte	0x00, 0xf5, 0x21, 0x00


	//----- nvinfo : EIATTR_KPARAM_INFO
	.align		4
.L_39:
        /*00e8*/ 	.byte	0x04, 0x17
        /*00ea*/ 	.short	(.L_41 - .L_40)
.L_40:
        /*00ec*/ 	.word	0x00000000
        /*00f0*/ 	.short	0x000d
        /*00f2*/ 	.short	0x0050
        /*00f4*/ 	.byte	0x00, 0xf0, 0x11, 0x00


	//----- nvinfo : EIATTR_KPARAM_INFO
	.align		4
.L_41:
        /*00f8*/ 	.byte	0x04, 0x17
        /*00fa*/ 	.short	(.L_43 - .L_42)
.L_42:
        /*00fc*/ 	.word	0x00000000
        /*0100*/ 	.short	0x000c
        /*0102*/ 	.short	0x004c
        /*0104*/ 	.byte	0x00, 0xf0, 0x11, 0x00


	//----- nvinfo : EIATTR_KPARAM_INFO
	.align		4
.L_43:
        /*0108*/ 	.byte	0x04, 0x17
        /*010a*/ 	.short	(.L_45 - .L_44)
.L_44:
        /*010c*/ 	.word	0x00000000
        /*0110*/ 	.short	0x000b
        /*0112*/ 	.short	0x0048
        /*0114*/ 	.byte	0x00, 0xf0, 0x11, 0x00


	//----- nvinfo : EIATTR_KPARAM_INFO
	.align		4
.L_45:
        /*0118*/ 	.byte	0x04, 0x17
        /*011a*/ 	.short	(.L_47 - .L_46)
.L_46:
        /*011c*/ 	.word	0x00000000
        /*0120*/ 	.short	0x000a
        /*0122*/ 	.short	0x0040
        /*0124*/ 	.byte	0x00, 0xf5, 0x21, 0x00


	//----- nvinfo : EIATTR_KPARAM_INFO
	.align		4
.L_47:
        /*0128*/ 	.byte	0x04, 0x17
        /*012a*/ 	.short	(.L_49 - .L_48)
.L_48:
        /*012c*/ 	.word	0x00000000
        /*0130*/ 	.short	0x0009
        /*0132*/ 	.short	0x0038
        /*0134*/ 	.byte	0x00, 0xf0, 0x11, 0x00


	//----- nvinfo : EIATTR_KPARAM_INFO
	.align		4
.L_49:
        /*0138*/ 	.byte	0x04, 0x17
        /*013a*/ 	.short	(.L_51 - .L_50)
.L_50:
        /*013c*/ 	.word	0x00000000
        /*0140*/ 	.short	0x0008
        /*0142*/ 	.short	0x0030
        /*0144*/ 	.byte	0x00, 0xf5, 0x21, 0x00


	//----- nvinfo : EIATTR_KPARAM_INFO
	.align		4
.L_51:
        /*0148*/ 	.byte	0x04, 0x17
        /*014a*/ 	.short	(.L_53 - .L_52)
.L_52:
        /*014c*/ 	.word	0x00000000
        /*0150*/ 	.short	0x0007
        /*0152*/ 	.short	0x0028
        /*0154*/ 	.byte	0x00, 0xf0, 0x11, 0x00


	//----- nvinfo : EIATTR_KPARAM_INFO
	.align		4
.L_53:
        /*0158*/ 	.byte	0x04, 0x17
        /*015a*/ 	.short	(.L_55 - .L_54)
.L_54:
        /*015c*/ 	.word	0x00000000
        /*0160*/ 	.short	0x0006
        /*0162*/ 	.short	0x0024
        /*0164*/ 	.byte	0x00, 0xf0, 0x11, 0x00


	//----- nvinfo : EIATTR_KPARAM_INFO
	.align		4
.L_55:
        /*0168*/ 	.byte	0x04, 0x17
        /*016a*/ 	.short	(.L_57 - .L_56)
.L_56:
        /*016c*/ 	.word	0x00000000
        /*0170*/ 	.short	0x0005
        /*0172*/ 	.short	0x0020
        /*0174*/ 	.byte	0x00, 0xf0, 0x11, 0x00


	//----- nvinfo : EIATTR_KPARAM_INFO
	.align		4
.L_57:
        /*0178*/ 	.byte	0x04, 0x17
        /*017a*/ 	.short	(.L_59 - .L_58)
.L_58:
        /*017c*/ 	.word	0x00000000
        /*0180*/ 	.short	0x0004
        /*0182*/ 	.short	0x0018
        /*0184*/ 	.byte	0x00, 0xf5, 0x21, 0x00


	//----- nvinfo : EIATTR_KPARAM_INFO
	.align		4
.L_59:
        /*0188*/ 	.byte	0x04, 0x17
        /*018a*/ 	.short	(.L_61 - .L_60)
.L_60:
        /*018c*/ 	.word	0x00000000
        /*0190*/ 	.short	0x0003
        /*0192*/ 	.short	0x0010
        /*0194*/ 	.byte	0x00, 0xf0, 0x11, 0x00


	//----- nvinfo : EIATTR_KPARAM_INFO
	.align		4
.L_61:
        /*0198*/ 	.byte	0x04, 0x17
        /*019a*/ 	.short	(.L_63 - .L_62)
.L_62:
        /*019c*/ 	.word	0x00000000
        /*01a0*/ 	.short	0x0002
        /*01a2*/ 	.short	0x000c
        /*01a4*/ 	.byte	0x00, 0xf0, 0x11, 0x00


	//----- nvinfo : EIATTR_KPARAM_INFO
	.align		4
.L_63:
        /*01a8*/ 	.byte	0x04, 0x17
        /*01aa*/ 	.short	(.L_65 - .L_64)
.L_64:
        /*01ac*/ 	.word	0x00000000
        /*01b0*/ 	.short	0x0001
        /*01b2*/ 	.short	0x0008
        /*01b4*/ 	.byte	0x00, 0xf0, 0x11, 0x00


	//----- nvinfo : EIATTR_KPARAM_INFO
	.align		4
.L_65:
        /*01b8*/ 	.byte	0x04, 0x17
        /*01ba*/ 	.short	(.L_67 - .L_66)
.L_66:
        /*01bc*/ 	.word	0x00000000
        /*01c0*/ 	.short	0x0000
        /*01c2*/ 	.short	0x0000
        /*01c4*/ 	.byte	0x00, 0xf5, 0x21, 0x00


	//----- nvinfo : EIATTR_SPARSE_MMA_MASK
	.align		4
.L_67:
        /*01c8*/ 	.byte	0x03, 0x50
        /*01ca*/ 	.short	0x0000


	//----- nvinfo : EIATTR_MAXREG_COUNT
	.align		4
        /*01cc*/ 	.byte	0x03, 0x1b
        /*01ce*/ 	.short	0x00ff


	//----- nvinfo : EIATTR_NUM_BARRIERS
	.align		4
        /*01d0*/ 	.byte	0x02, 0x4c
        /*01d2*/ 	.byte	0x01
	.zero		1


	//----- nvinfo : EIATTR_MERCURY_ISA_VERSION
	.align		4
        /*01d4*/ 	.byte	0x03, 0x5f
        /*01d6*/ 	.short	0x0101


	//----- nvinfo : EIATTR_COOP_GROUP_MASK_REGIDS
	.align		4
        /*01d8*/ 	.byte	0x04, 0x29
        /*01da*/ 	.short	(.L_69 - .L_68)


	//   ....[0]....
.L_68:
        /*01dc*/ 	.word	0xffffffff


	//   ....[1]....
        /*01e0*/ 	.word	0xffffffff


	//   ....[2]....
        /*01e4*/ 	.word	0xffffffff


	//   ....[3]....
        /*01e8*/ 	.word	0xffffffff


	//   ....[4]....
        /*01ec*/ 	.word	0xffffffff


	//   ....[5]....
        /*01f0*/ 	.word	0xffffffff


	//   ....[6]....
        /*01f4*/ 	.word	0xffffffff


	//   ....[7]....
        /*01f8*/ 	.word	0xffffffff


	//   ....[8]....
        /*01fc*/ 	.word	0xffffffff


	//   ....[9]....
        /*0200*/ 	.word	0xffffffff


	//   ....[10]....
        /*0204*/ 	.word	0xffffffff


	//   ....[11]....
        /*0208*/ 	.word	0xffffffff


	//   ....[12]....
        /*020c*/ 	.word	0xffffffff


	//   ....[13]....
        /*0210*/ 	.word	0xffffffff


	//   ....[14]....
        /*0214*/ 	.word	0xffffffff


	//   ....[15]....
        /*0218*/ 	.word	0xffffffff


	//   ....[16]....
        /*021c*/ 	.word	0xffffffff


	//   ....[17]....
        /*0220*/ 	.word	0xffffffff


	//   ....[18]....
        /*0224*/ 	.word	0xffffffff


	//   ....[19]....
        /*0228*/ 	.word	0xffffffff


	//   ....[20]....
        /*022c*/ 	.word	0xffffffff


	//   ....[21]....
        /*0230*/ 	.word	0xffffffff


	//   ....[22]....
        /*0234*/ 	.word	0xffffffff


	//   ....[23]....
        /*0238*/ 	.word	0xffffffff


	//   ....[24]....
        /*023c*/ 	.word	0xffffffff


	//   ....[25]....
        /*0240*/ 	.word	0xffffffff


	//   ....[26]....
        /*0244*/ 	.word	0xffffffff


	//   ....[27]....
        /*0248*/ 	.word	0xffffffff


	//   ....[28]....
        /*024c*/ 	.word	0xffffffff


	//   ....[29]....
        /*0250*/ 	.word	0xffffffff


	//   ....[30]....
        /*0254*/ 	.word	0xffffffff


	//   ....[31]....
        /*0258*/ 	.word	0xffffffff


	//   ....[32]....
        /*025c*/ 	.word	0xffffffff


	//   ....[33]....
        /*0260*/ 	.word	0xffffffff


	//   ....[34]....
        /*0264*/ 	.word	0xffffffff


	//   ....[35]....
        /*0268*/ 	.word	0xffffffff


	//   ....[36]....
        /*026c*/ 	.word	0xffffffff


	//   ....[37]....
        /*0270*/ 	.word	0xffffffff


	//   ....[38]....
        /*0274*/ 	.word	0xffffffff


	//   ....[39]....
        /*0278*/ 	.word	0xffffffff


	//----- nvinfo : EIATTR_COOP_GROUP_INSTR_OFFSETS
	.align		4
.L_69:
        /*027c*/ 	.byte	0x04, 0x28
        /*027e*/ 	.short	(.L_71 - .L_70)


	//   ....[0]....
.L_70:
        /*0280*/ 	.word	0x000016e0


	//   ....[1]....
        /*0284*/ 	.word	0x00001700


	//   ....[2]....
        /*0288*/ 	.word	0x00001720


	//   ....[3]....
        /*028c*/ 	.word	0x00001730


	//   ....[4]....
        /*0290*/ 	.word	0x00001770


	//   ....[5]....
        /*0294*/ 	.word	0x00001790


	//   ....[6]....
        /*0298*/ 	.word	0x000017a0


	//   ....[7]....
        /*029c*/ 	.word	0x000017b0


	//   ....[8]....
        /*02a0*/ 	.word	0x000017e0


	//   ....[9]....
        /*02a4*/ 	.word	0x00001800


	//   ....[10]....
        /*02a8*/ 	.word	0x00001820


	//   ....[11]....
        /*02ac*/ 	.word	0x00001830


	//   ....[12]....
        /*02b0*/ 	.word	0x00001860


	//   ....[13]....
        /*02b4*/ 	.word	0x00001880


	//   ....[14]....
        /*02b8*/ 	.word	0x000018a0


	//   ....[15]....
        /*02bc*/ 	.word	0x000018b0


	//   ....[16]....
        /*02c0*/ 	.word	0x000018f0


	//   ....[17]....
        /*02c4*/ 	.word	0x00001910


	//   ....[18]....
        /*02c8*/ 	.word	0x00001920


	//   ....[19]....
        /*02cc*/ 	.word	0x00001930


	//   ....[20]....
        /*02d0*/ 	.word	0x00001fb0


	//   ....[21]....
        /*02d4*/ 	.word	0x00001fe0


	//   ....[22]....
        /*02d8*/ 	.word	0x00001ff0


	//   ....[23]....
        /*02dc*/ 	.word	0x00002000


	//   ....[24]....
        /*02e0*/ 	.word	0x00002030


	//   ....[25]....
        /*02e4*/ 	.word	0x00002050


	//   ....[26]....
        /*02e8*/ 	.word	0x00002070


	//   ....[27]....
        /*02ec*/ 	.word	0x00002080


	//   ....[28]....
        /*02f0*/ 	.word	0x000020b0


	//   ....[29]....
        /*02f4*/ 	.word	0x000020d0


	//   ....[30]....
        /*02f8*/ 	.word	0x000020f0


	//   ....[31]....
        /*02fc*/ 	.word	0x00002100


	//   ....[32]....
        /*0300*/ 	.word	0x00002130


	//   ....[33]....
        /*0304*/ 	.word	0x00002150


	//   ....[34]....
        /*0308*/ 	.word	0x00002170


	//   ....[35]....
        /*030c*/ 	.word	0x00002180


	//   ....[36]....
        /*0310*/ 	.word	0x000021b0


	//   ....[37]....
        /*0314*/ 	.word	0x000021d0


	//   ....[38]....
        /*0318*/ 	.word	0x000021f0


	//   ....[39]....
        /*031c*/ 	.word	0x00002200


	//----- nvinfo : EIATTR_VRC_CTA_INIT_COUNT
	.align		4
.L_71:
        /*0320*/ 	.byte	0x02, 0x4a
	.zero		1
	.zero		1


	//----- nvinfo : EIATTR_EXIT_INSTR_OFFSETS
	.align		4
        /*0324*/ 	.byte	0x04, 0x1c
        /*0326*/ 	.short	(.L_73 - .L_72)


	//   ....[0]....
.L_72:
        /*0328*/ 	.word	0x00000e10


	//   ....[1]....
        /*032c*/ 	.word	0x00002540


	//   ....[2]....
        /*0330*/ 	.word	0x00002970


	//----- nvinfo : EIATTR_INDIRECT_BRANCH_TARGETS
	.align		4
.L_73:
        /*0334*/ 	.byte	0x04, 0x34
        /*0336*/ 	.short	(.L_75 - .L_74)


	//   ....[0]....
.L_74:
        /*0338*/ 	.word	.L_x_60@srel
        /*033c*/ 	.short	0x0
        /*033e*/ 	.short	0x0
        /*0340*/ 	.word	0x3
        /*0344*/ 	.word	.L_x_61@srel
        /*0348*/ 	.word	.L_x_62@srel
        /*034c*/ 	.word	.L_x_10@srel


	//----- nvinfo : EIATTR_CRS_STACK_SIZE
	.align		4
.L_75:
        /*0350*/ 	.byte	0x04, 0x1e
        /*0352*/ 	.short	(.L_77 - .L_76)
.L_76:
        /*0354*/ 	.word	0x00000000


	//----- nvinfo : EIATTR_CBANK_PARAM_SIZE
	.align		4
.L_77:
        /*0358*/ 	.byte	0x03, 0x19
        /*035a*/ 	.short	0x009c


	//----- nvinfo : EIATTR_PARAM_CBANK
	.align		4
        /*035c*/ 	.byte	0x04, 0x0a
        /*035e*/ 	.short	(.L_79 - .L_78)
	.align		4
.L_78:
        /*0360*/ 	.word	index@(.nv.constant0._Z19wf_embedding_kernelPKfiiiS0_iiiS0_iPfiiiS1_iiiS1_iiiiiiifj)
        /*0364*/ 	.short	0x0380
        /*0366*/ 	.short	0x009c


	//----- nvinfo : EIATTR_SW_WAR
	.align		4
.L_79:
        /*0368*/ 	.byte	0x04, 0x36
        /*036a*/ 	.short	(.L_81 - .L_80)
.L_80:
        /*036c*/ 	.word	0x00000008
.L_81:


//--------------------- .nv.callgraph             --------------------------
	.section	.nv.callgraph,"",@"SHT_CUDA_CALLGRAPH"
	.align	4
	.sectionentsize	8
	.align		4
        /*0000*/ 	.word	0x00000000
	.align		4
        /*0004*/ 	.word	0xffffffff
	.align		4
        /*0008*/ 	.word	0x00000000
	.align		4
        /*000c*/ 	.word	0xfffffffe
	.align		4
        /*0010*/ 	.word	0x00000000
	.align		4
        /*0014*/ 	.word	0xfffffffd
	.align		4
        /*0018*/ 	.word	0x00000000
	.align		4
        /*001c*/ 	.word	0xfffffffc


//--------------------- .nv.constant2._Z19wf_embedding_kernelPKfiiiS0_iiiS0_iPfiiiS1_iiiS1_iiiiiiifj --------------------------
	.section	.nv.constant2._Z19wf_embedding_kernelPKfiiiS0_iiiS0_iPfiiiS1_iiiS1_iiiiiiifj,"a",@progbits
	.sectionflags	@""
	.align	4
.nv.constant2._Z19wf_embedding_kernelPKfiiiS0_iiiS0_iPfiiiS1_iiiS1_iiiiiiifj:
        /*0000*/ 	.byte	0x60, 0x12, 0x00, 0x00, 0xd0, 0x11, 0x00, 0x00, 0x40, 0x12, 0x00, 0x00


//--------------------- .text._Z19wf_embedding_kernelPKfiiiS0_iiiS0_iPfiiiS1_iiiS1_iiiiiiifj --------------------------
	.section	.text._Z19wf_embedding_kernelPKfiiiS0_iiiS0_iPfiiiS1_iiiS1_iiiiiiifj,"ax",@progbits
	.align	128
        .global         _Z19wf_embedding_kernelPKfiiiS0_iiiS0_iPfiiiS1_iiiS1_iiiiiiifj
        .type           _Z19wf_embedding_kernelPKfiiiS0_iiiS0_iPfiiiS1_iiiS1_iiiiiiifj,@function
        .size           _Z19wf_embedding_kernelPKfiiiS0_iiiS0_iPfiiiS1_iiiS1_iiiiiiifj,(.L_x_65 - _Z19wf_embedding_kernelPKfiiiS0_iiiS0_iPfiiiS1_iiiS1_iiiiiiifj)
        .other          _Z19wf_embedding_kernelPKfiiiS0_iiiS0_iPfiiiS1_iiiS1_iiiiiiifj,@"STO_CUDA_ENTRY STV_DEFAULT"
_Z19wf_embedding_kernelPKfiiiS0_iiiS0_iPfiiiS1_iiiS1_iiiiiiifj:
.text._Z19wf_embedding_kernelPKfiiiS0_iiiS0_iPfiiiS1_iiiS1_iiiiiiifj:
[----:B------:R-:W-:Y:S01]  /*0000*/  LDC R1, c[0x0][0x37c] ;  /* 0x0000df00ff017b82 */ /* 0x000fe20000000800 */
[----:B------:R-:W0:Y:S01]  /*0010*/  LDCU UR18, c[0x0][0x360] ;  /* 0x00006c00ff1277ac */ /* 0x000e220008000800 */
[----:B------:R-:W1:Y:S01]  /*0020*/  S2R R9, SR_CTAID.X ;  /* 0x0000000000097919 */ /* 0x000e620000002500 */
[----:B------:R-:W2:Y:S01]  /*0030*/  LDCU UR17, c[0x0][0x368] ;  /* 0x00006d00ff1177ac */ /* 0x000ea20008000800 */
[----:B------:R-:W3:Y:S01]  /*0040*/  S2R R17, SR_CTAID.Z ;  /* 0x0000000000117919 */ /* 0x000ee20000002700 */
[----:B------:R-:W0:Y:S01]  /*0050*/  LDCU UR16, c[0x0][0x364] ;  /* 0x00006c80ff1077ac */ /* 0x000e220008000800 */
[----:B------:R-:W4:Y:S01]  /*0060*/  LDCU UR7, c[0x0][0x40c] ;  /* 0x00008180ff0777ac */ /* 0x000f220008000800 */
[----:B0-----:R-:W-:-:S04]  /*0070*/  UIMAD UR6, UR18, UR16, URZ ;  /* 0x00000010120672a4 */ /* 0x001fc8000f8e02ff */
[----:B--2---:R-:W-:Y:S02]  /*0080*/  UIMAD UR6, UR6, UR17, URZ ;  /* 0x00000011060672a4 */ /* 0x004fe4000f8e02ff */
[----:B----4-:R-:W-:Y:S02]  /*0090*/  ULEA.HI UR4, UR7, UR7, URZ, 0x1 ;  /* 0x0000000707047291 */ /* 0x010fe4000f8f08ff */
[----:B------:R-:W-:Y:S02]  /*00a0*/  UIADD3 UR5, UPT, UPT, UR6, -0x1, URZ ;  /* 0xffffffff06057890 */ /* 0x000fe4000fffe0ff */
[----:B------:R-:W-:Y:S01]  /*00b0*/  IABS R0, UR6 ;  /* 0x0000000600007c13 */ /* 0x000fe20008000000 */
[----:B------:R-:W-:Y:S01]  /*00c0*/  USHF.R.S32.HI UR19, URZ, 0x1, UR4 ;  /* 0x00000001ff137899 */ /* 0x000fe20008011404 */
[----:B------:R-:W-:Y:S01]  /*00d0*/  IABS R2, UR6 ;  /* 0x0000000600027c13 */ /* 0x000fe20008000000 */
[----:B------:R-:W-:Y:S01]  /*00e0*/  ULOP3.LUT UR4, UR4, 0xfffffffe, URZ, 0xc0, !UPT ;  /* 0xfffffffe04047892 */ /* 0x000fe2000f8ec0ff */
[----:B------:R-:W0:Y:S01]  /*00f0*/  I2F.RP R5, R0 ;  /* 0x0000000000057306 */ /* 0x000e220000209400 */
[----:B------:R-:W-:-:S02]  /*0100*/  UIADD3 UR9, UPT, UPT, UR19, UR5, URZ ;  /* 0x0000000513097290 */ /* 0x000fc4000fffe0ff */
[----:B------:R-:W-:Y:S02]  /*0110*/  UIADD3 UR4, UPT, UPT, UR4, UR7, UR19 ;  /* 0x0000000704047290 */ /* 0x000fe4000fffe013 */
[----:B------:R-:W-:Y:S02]  /*0120*/  UISETP.NE.AND UP0, UPT, UR6, URZ, UPT ;  /* 0x000000ff0600728c */ /* 0x000fe4000bf05270 */
[----:B------:R-:W-:Y:S01]  /*0130*/  UIADD3 UR7, UPT, UPT, UR4, 0x3, URZ ;  /* 0x0000000304077890 */ /* 0x000fe2000fffe0ff */
[----:B------:R-:W2:Y:S03]  /*0140*/  I2F.RP R3, R2 ;  /* 0x0000000200037306 */ /* 0x000ea60000209400 */
[----:B------:R-:W-:-:S05]  /*0150*/  UIADD3 UR8, UPT, UPT, UR7, UR5, URZ ;  /* 0x0000000507087290 */ /* 0x000fca000fffe0ff */
[----:B0-----:R-:W0:Y:S08]  /*0160*/  MUFU.RCP R5, R5 ;  /* 0x0000000500057308 */ /* 0x001e300000001000 */
[----:B--2---:R-:W2:Y:S01]  /*0170*/  MUFU.RCP R3, R3 ;  /* 0x0000000300037308 */ /* 0x004ea20000001000 */
[----:B0-----:R-:W-:-:S07]  /*0180*/  IADD3 R6, PT, PT, R5, 0xffffffe, RZ ;  /* 0x0ffffffe05067810 */ /* 0x001fce0007ffe0ff */
[----:B------:R0:W4:Y:S01]  /*0190*/  F2I.FTZ.U32.TRUNC.NTZ R7, R6 ;  /* 0x0000000600077305 */ /* 0x000122000021f000 */
[----:B--2---:R-:W-:-:S07]  /*01a0*/  VIADD R4, R3, 0xffffffe ;  /* 0x0ffffffe03047836 */ /* 0x004fce0000000000 */
[----:B------:R2:W5:Y:S01]  /*01b0*/  F2I.FTZ.U32.TRUNC.NTZ R5, R4 ;  /* 0x0000000400057305 */ /* 0x000562000021f000 */
[----:B0-----:R-:W-:Y:S01]  /*01c0*/  HFMA2 R6, -RZ, RZ, 0, 0 ;  /* 0x00000000ff067431 */ /* 0x001fe200000001ff */
[----:B----4-:R-:W-:Y:S01]  /*01d0*/  R2UR UR11, R7 ;  /* 0x00000000070b72ca */ /* 0x010fe200000e0000 */
[----:B------:R-:W-:Y:S02]  /*01e0*/  IMAD.MOV R3, RZ, RZ, -R7 ;  /* 0x000000ffff037224 */ /* 0x000fe400078e0a07 */
[----:B--2---:R-:W-:Y:S01]  /*01f0*/  IMAD.U32 R4, RZ, RZ, UR8 ;  /* 0x00000008ff047e24 */ /* 0x004fe2000f8e00ff */
[----:B------:R-:W-:Y:S01]  /*0200*/  R2UR UR10, R6 ;  /* 0x00000000060a72ca */ /* 0x000fe200000e0000 */
[----:B------:R-:W-:Y:S01]  /*0210*/  IMAD R3, R3, R0, RZ ;  /* 0x0000000003037224 */ /* 0x000fe200078e02ff */
[----:B------:R-:W-:Y:S01]  /*0220*/  MOV R6, UR9 ;  /* 0x0000000900067c02 */ /* 0x000fe20008000f00 */
[----:B------:R-:W-:Y:S02]  /*0230*/  ULOP3.LUT UR8, UR8, UR6, URZ, 0x3c, !UPT ;  /* 0x0000000608087292 */ /* 0x000fe4000f8e3cff */
[----:B------:R-:W-:Y:S01]  /*0240*/  ULOP3.LUT UR9, UR9, UR6, URZ, 0x3c, !UPT ;  /* 0x0000000609097292 */ /* 0x000fe2000f8e3cff */
[----:B------:R-:W-:-:S07]  /*0250*/  IABS R8, R6 ;  /* 0x0000000600087213 */ /* 0x000fce0000000000 */
[----:B------:R-:W-:Y:S01]  /*0260*/  IMAD.HI.U32 R6, R7, R3, UR10 ;  /* 0x0000000a07067e27 */ /* 0x000fe2000f8e0003 */
[----:B-----5:R-:W-:-:S03]  /*0270*/  IADD3 R3, PT, PT, RZ, -R5, RZ ;  /* 0x80000005ff037210 */ /* 0x020fc60007ffe0ff */
[----:B------:R-:W-:Y:S01]  /*0280*/  IMAD.MOV.U32 R7, RZ, RZ, R8 ;  /* 0x000000ffff077224 */ /* 0x000fe200078e0008 */
[----:B------:R-:W-:Y:S01]  /*0290*/  R2UR UR4, R6 ;  /* 0x00000000060472ca */ /* 0x000fe200000e0000 */
[----:B------:R-:W-:Y:S01]  /*02a0*/  IMAD R3, R3, R2, RZ ;  /* 0x0000000203037224 */ /* 0x000fe200078e02ff */
[----:B------:R-:W-:Y:S02]  /*02b0*/  IABS R6, R4 ;  /* 0x0000000400067213 */ /* 0x000fe40000000000 */
[----:B------:R-:W-:Y:S02]  /*02c0*/  R2UR UR10, R7 ;  /* 0x00000000070a72ca */ /* 0x000fe400000e0000 */
[----:B------:R-:W-:Y:S02]  /*02d0*/  IABS R8, UR6 ;  /* 0x0000000600087c13 */ /* 0x000fe40008000000 */
[----:B------:R-:W-:Y:S02]  /*02e0*/  MOV R4, RZ ;  /* 0x000000ff00047202 */ /* 0x000fe40000000f00 */
[----:B------:R-:W-:Y:S01]  /*02f0*/  IABS R7, UR6 ;  /* 0x0000000600077c13 */ /* 0x000fe20008000000 */
[----:B------:R-:W-:-:S02]  /*0300*/  IMAD.MOV R8, RZ, RZ, -R8 ;  /* 0x000000ffff087224 */ /* 0x000fc400078e0a08 */
[----:B------:R-:W-:Y:S01]  /*0310*/  IMAD.HI.U32 R4, R5, R3, R4 ;  /* 0x0000000305047227 */ /* 0x000fe200078e0004 */
[----:B------:R-:W-:Y:S02]  /*0320*/  IADD3 R5, PT, PT, RZ, -R7, RZ ;  /* 0x80000007ff057210 */ /* 0x000fe40007ffe0ff */
[----:B------:R-:W-:Y:S01]  /*0330*/  MOV R7, R8 ;  /* 0x0000000800077202 */ /* 0x000fe20000000f00 */
[----:B------:R-:W-:Y:S01]  /*0340*/  IMAD.MOV.U32 R3, RZ, RZ, R6 ;  /* 0x000000ffff037224 */ /* 0x000fe200078e0006 */
[----:B------:R-:W-:Y:S01]  /*0350*/  UIMAD.WIDE.U32 UR4, UR4, UR10, URZ ;  /* 0x0000000a040472a5 */ /* 0x000fe2000f8e00ff */
[----:B------:R-:W-:Y:S01]  /*0360*/  MOV R6, R5 ;  /* 0x0000000500067202 */ /* 0x000fe20000000f00 */
[----:B------:R-:W-:Y:S02]  /*0370*/  IMAD.U32 R8, RZ, RZ, UR10 ;  /* 0x0000000aff087e24 */ /* 0x000fe4000f8e00ff */
[----:B------:R-:W-:Y:S02]  /*0380*/  IMAD.HI.U32 R5, R4, R3, RZ ;  /* 0x0000000304057227 */ /* 0x000fe400078e00ff */
[----:B------:R-:W0:Y:S02]  /*0390*/  S2R R4, SR_TID.Z ;  /* 0x0000000000047919 */ /* 0x000e240000002300 */
[----:B------:R-:W-:-:S02]  /*03a0*/  IMAD R7, R7, UR5, R8 ;  /* 0x0000000507077c24 */ /* 0x000fc4000f8e0208 */
[----:B------:R-:W-:-:S03]  /*03b0*/  IMAD R3, R5, R6, R3 ;  /* 0x0000000605037224 */ /* 0x000fc600078e0203 */
[----:B------:R-:W-:Y:S02]  /*03c0*/  ISETP.GT.U32.AND P0, PT, R0, R7, PT ;  /* 0x000000070000720c */ /* 0x000fe40003f04070 */
[----:B------:R-:W-:-:S11]  /*03d0*/  ISETP.GT.U32.AND P1, PT, R2, R3, PT ;  /* 0x000000030200720c */ /* 0x000fd60003f24070 */
[----:B------:R-:W-:Y:S01]  /*03e0*/  VOTEU.ANY UP1, P0 ;  /* 0x0000000000ff7886 */ /* 0x000fe20000020100 */
[----:B------:R-:W-:Y:S01]  /*03f0*/  PLOP3.LUT P2, PT, PT, PT, UP1, 0x80, 0x8 ;  /* 0x000000000008781c */ /* 0x000fe20003f4f018 */
[----:B------:R-:W-:Y:S02]  /*0400*/  @!P1 IMAD.IADD R3, R3, 0x1, -R2 ;  /* 0x0000000103039824 */ /* 0x000fe400078e0a02 */
[----:B------:R-:W-:Y:S01]  /*0410*/  @!P1 VIADD R5, R5, 0x1 ;  /* 0x0000000105059836 */ /* 0x000fe20000000000 */
[----:B------:R-:W-:Y:S01]  /*0420*/  ISETP.NE.AND P1, PT, RZ, UR6, PT ;  /* 0x00000006ff007c0c */ /* 0x000fe2000bf25270 */
[----:B------:R-:W-:Y:S01]  /*0430*/  @!UP1 UIADD3 UR5, UPT, UPT, UR5, 0x1, URZ ;  /* 0x0000000105059890 */ /* 0x000fe2000fffe0ff */
[----:B------:R-:W-:Y:S02]  /*0440*/  ISETP.GE.U32.AND P0, PT, R3, R2, PT ;  /* 0x000000020300720c */ /* 0x000fe40003f06070 */
[----:B------:R-:W0:Y:S01]  /*0450*/  S2R R3, SR_TID.Y ;  /* 0x0000000000037919 */ /* 0x000e220000002200 */
[----:B------:R-:W2:Y:S04]  /*0460*/  S2R R2, SR_TID.X ;  /* 0x0000000000027919 */ /* 0x000ea80000002100 */
[----:B------:R-:W-:-:S02]  /*0470*/  @!P2 IADD3 R7, PT, PT, R7, -R0, RZ ;  /* 0x800000000707a210 */ /* 0x000fc40007ffe0ff */
[----:B------:R-:W-:Y:S02]  /*0480*/  ISETP.LE.AND P2, PT, RZ, UR8, PT ;  /* 0x00000008ff007c0c */ /* 0x000fe4000bf43270 */
[----:B------:R-:W-:Y:S02]  /*0490*/  ISETP.GE.U32.AND P3, PT, R7, R0, PT ;  /* 0x000000000700720c */ /* 0x000fe40003f66070 */
[----:B------:R-:W-:-:S05]  /*04a0*/  @P0 IADD3 R5, PT, PT, R5, 0x1, RZ ;  /* 0x0000000105050810 */ /* 0x000fca0007ffe0ff */
[----:B------:R-:W-:-:S05]  /*04b0*/  IMAD.MOV.U32 R7, RZ, RZ, R5 ;  /* 0x000000ffff077224 */ /* 0x000fca00078e0005 */
[----:B------:R-:W-:Y:S01]  /*04c0*/  @!P2 IADD3 R7, PT, PT, -R7, RZ, RZ ;  /* 0x000000ff0707a210 */ /* 0x000fe20007ffe1ff */
[----:B------:R-:W-:Y:S01]  /*04d0*/  VOTEU.ANY UP1, P3 ;  /* 0x0000000000ff7886 */ /* 0x000fe20001820100 */
[----:B------:R-:W-:-:S04]  /*04e0*/  @!P1 LOP3.LUT R7, RZ, UR6, RZ, 0x33, !PT ;  /* 0x00000006ff079c12 */ /* 0x000fc8000f8e33ff */
[----:B------:R-:W-:Y:S01]  /*04f0*/  ISETP.GE.AND P0, PT, R7, 0x1, PT ;  /* 0x000000010700780c */ /* 0x000fe20003f06270 */
[----:B------:R-:W-:Y:S02]  /*0500*/  @UP1 UIADD3 UR5, UPT, UPT, UR5, 0x1, URZ ;  /* 0x0000000105051890 */ /* 0x000fe4000fffe0ff */
[----:B------:R-:W-:Y:S01]  /*0510*/  UISETP.GE.AND UP1, UPT, UR9, URZ, UPT ;  /* 0x000000ff0900728c */ /* 0x000fe2000bf26270 */
[----:B0-----:R-:W-:-:S04]  /*0520*/  IMAD R5, R4, UR16, R3 ;  /* 0x0000001004057c24 */ /* 0x001fc8000f8e0203 */
[----:B--2---:R-:W-:-:S05]  /*0530*/  IMAD R0, R5, UR18, R2 ;  /* 0x0000001205007c24 */ /* 0x004fca000f8e0202 */
[----:B-1-3--:R-:W-:Y:S05]  /*0540*/  @!P0 BRA `(.L_x_0) ;  /* 0x0000000000308947 */ /* 0x00afea0003800000 */
[----:B------:R-:W-:-:S05]  /*0550*/  UMOV UR4, URZ ;  /* 0x000000ff00047c82 */ /* 0x000fca0008000000 */
.L_x_1:
[----:B------:R-:W-:Y:S01]  /*0560*/  IMAD.U32 R5, RZ, RZ, UR4 ;  /* 0x00000004ff057e24 */ /* 0x000fe2000f8e00ff */
[----:B------:R-:W-:-:S03]  /*0570*/  UIADD3 UR4, UPT, UPT, UR4, 0x1, URZ ;  /* 0x0000000104047890 */ /* 0x000fc6000fffe0ff */
[----:B------:R-:W-:-:S05]  /*0580*/  IMAD R8, R5, UR6, R0 ;  /* 0x0000000605087c24 */ /* 0x000fca000f8e0200 */
[----:B------:R-:W-:-:S13]  /*0590*/  ISETP.GE.AND P0, PT, R8, UR7, PT ;  /* 0x0000000708007c0c */ /* 0x000fda000bf06270 */
[----:B------:R-:W0:Y:S01]  /*05a0*/  @!P0 S2R R6, SR_CgaCtaId ;  /* 0x0000000000068919 */ /* 0x000e220000008800 */
[----:B------:R-:W-:-:S04]  /*05b0*/  @!P0 MOV R5, 0x400 ;  /* 0x0000040000058802 */ /* 0x000fc80000000f00 */
[----:B0-----:R-:W-:-:S04]  /*05c0*/  @!P0 LEA R5, R6, R5, 0x18 ;  /* 0x0000000506058211 */ /* 0x001fc800078ec0ff */
[----:B------:R-:W-:-:S05]  /*05d0*/  @!P0 LEA R5, R8, R5, 0x2 ;  /* 0x0000000508058211 */ /* 0x000fca00078e10ff */
[----:B------:R0:W-:Y:S01]  /*05e0*/  @!P0 STS [R5], RZ ;  /* 0x000000ff05008388 */ /* 0x0001e20000000800 */
[----:B------:R-:W-:-:S13]  /*05f0*/  ISETP.NE.AND P0, PT, R7, UR4, PT ;  /* 0x0000000407007c0c */ /* 0x000fda000bf05270 */
[----:B0-----:R-:W-:Y:S05]  /*0600*/  @P0 BRA `(.L_x_1) ;  /* 0xfffffffc00d40947 */ /* 0x001fea000383ffff */
.L_x_0:
[----:B------:R-:W-:Y:S01]  /*0610*/  BAR.SYNC.DEFER_BLOCKING 0x0 ;  /* 0x0000000000007b1d */ /* 0x000fe20000010000 */
[----:B------:R-:W-:Y:S01]  /*0620*/  IMAD R18, R9, UR18, R2 ;  /* 0x0000001209127c24 */ /* 0x000fe2000f8e0202 */
[----:B------:R-:W-:Y:S01]  /*0630*/  LOP3.LUT R16, R0, 0x1f, RZ, 0xc0, !PT ;  /* 0x0000001f00107812 */ /* 0x000fe200078ec0ff */
[----:B------:R-:W-:-:S03]  /*0640*/  IMAD R17, R17, UR17, R4 ;  /* 0x0000001111117c24 */ /* 0x000fc6000f8e0204 */
[----:B------:R-:W-:Y:S01]  /*0650*/  UMOV UR7, UR5 ;  /* 0x0000000500077c82 */ /* 0x000fe20008000000 */
[----:B------:R-:W0:Y:S01]  /*0660*/  LDCU.64 UR14, c[0x0][0x358] ;  /* 0x00006b00ff0e77ac */ /* 0x000e220008000a00 */
[----:B------:R-:W-:Y:S02]  /*0670*/  @!UP1 UIADD3 UR7, UPT, UPT, -UR7, URZ, URZ ;  /* 0x000000ff07079290 */ /* 0x000fe4000fffe1ff */
[----:B------:R-:W-:-:S04]  /*0680*/  @!UP0 ULOP3.LUT UR7, URZ, UR6, URZ, 0x33, !UPT ;  /* 0x00000006ff078292 */ /* 0x000fc8000f8e33ff */
[----:B------:R-:W-:-:S09]  /*0690*/  UISETP.GE.AND UP0, UPT, UR7, 0x1, UPT ;  /* 0x000000010700788c */ /* 0x000fd2000bf06270 */
[----:B------:R-:W-:Y:S05]  /*06a0*/  BRA.U !UP0, `(.L_x_2) ;  /* 0x0000000108487547 */ /* 0x000fea000b800000 */
[----:B------:R-:W1:Y:S01]  /*06b0*/  LDC.64 R8, c[0x0][0x3b0] ;  /* 0x0000ec00ff087b82 */ /* 0x000e620000000a00 */
[----:B------:R-:W-:-:S05]  /*06c0*/  UMOV UR4, URZ ;  /* 0x000000ff00047c82 */ /* 0x000fca0008000000 */
.L_x_5:
[----:B--2---:R-:W-:Y:S01]  /*06d0*/  IMAD.U32 R5, RZ, RZ, UR4 ;  /* 0x00000004ff057e24 */ /* 0x004fe2000f8e00ff */
[----:B------:R-:W-:Y:S01]  /*06e0*/  UIADD3 UR4, UPT, UPT, UR4, 0x1, URZ ;  /* 0x0000000104047890 */ /* 0x000fe2000fffe0ff */
[----:B------:R-:W-:Y:S02]  /*06f0*/  BSSY.RECONVERGENT B0, `(.L_x_3) ;  /* 0x000000c000007945 */ /* 0x000fe40003800200 */
[----:B------:R-:W-:Y:S01]  /*0700*/  IMAD R5, R5, UR6, R0 ;  /* 0x0000000605057c24 */ /* 0x000fe2000f8e0200 */
[----:B------:R-:W-:-:S04]  /*0710*/  UISETP.NE.AND UP0, UPT, UR4, UR7, UPT ;  /* 0x000000070400728c */ /* 0x000fc8000bf05270 */
[----:B------:R-:W-:-:S13]  /*0720*/  ISETP.GE.AND P0, PT, R5, UR19, PT ;  /* 0x0000001305007c0c */ /* 0x000fda000bf06270 */
[----:B------:R-:W-:Y:S05]  /*0730*/  @P0 BRA `(.L_x_4) ;  /* 0x00000000001c0947 */ /* 0x000fea0003800000 */
[----:B-1----:R-:W-:-:S06]  /*0740*/  IMAD.WIDE.U32 R6, R5, 0x4, R8 ;  /* 0x0000000405067825 */ /* 0x002fcc00078e0008 */
[----:B0-----:R-:W2:Y:S01]  /*0750*/  LDG.E R6, desc[UR14][R6.64] ;  /* 0x0000000e06067981 */ /* 0x001ea2000c1e1900 */
[----:B------:R-:W0:Y:S01]  /*0760*/  S2UR UR8, SR_CgaCtaId ;  /* 0x00000000000879c3 */ /* 0x000e220000008800 */
[----:B------:R-:W-:Y:S02]  /*0770*/  UMOV UR5, 0x400 ;  /* 0x0000040000057882 */ /* 0x000fe40000000000 */
[----:B0-----:R-:W-:-:S06]  /*0780*/  ULEA UR5, UR8, UR5, 0x18 ;  /* 0x0000000508057291 */ /* 0x001fcc000f8ec0ff */
[----:B------:R-:W-:-:S05]  /*0790*/  LEA R5, R5, UR5, 0x2 ;  /* 0x0000000505057c11 */ /* 0x000fca000f8e10ff */
[----:B--2---:R2:W-:Y:S02]  /*07a0*/  STS [R5], R6 ;  /* 0x0000000605007388 */ /* 0x0045e40000000800 */
.L_x_4:
[----:B0-----:R-:W-:Y:S05]  /*07b0*/  BSYNC.RECONVERGENT B0 ;  /* 0x0000000000007941 */ /* 0x001fea0003800200 */
.L_x_3:
[----:B------:R-:W-:Y:S05]  /*07c0*/  BRA.U UP0, `(.L_x_5) ;  /* 0xfffffffd00c07547 */ /* 0x000fea000b83ffff */
.L_x_2:
[----:B--2---:R-:W2:Y:S01]  /*07d0*/  I2F.U32.RP R5, UR16 ;  /* 0x0000001000057d06 */ /* 0x004ea20008209000 */
[----:B------:R-:W3:Y:S01]  /*07e0*/  LDCU UR10, c[0x0][0x408] ;  /* 0x00008100ff0a77ac */ /* 0x000ee20008000800 */
[----:B------:R-:W-:Y:S01]  /*07f0*/  UMOV UR4, URZ ;  /* 0x000000ff00047c82 */ /* 0x000fe20008000000 */
[----:B------:R-:W-:-:S05]  /*0800*/  UISETP.NE.U32.AND UP2, UPT, UR16, URZ, UPT ;  /* 0x000000ff1000728c */ /* 0x000fca000bf45070 */
[----:B--2---:R-:W2:Y:S02]  /*0810*/  MUFU.RCP R5, R5 ;  /* 0x0000000500057308 */ /* 0x004ea40000001000 */
[----:B--2---:R-:W-:-:S06]  /*0820*/  IADD3 R6, PT, PT, R5, 0xffffffe, RZ ;  /* 0x0ffffffe05067810 */ /* 0x004fcc0007ffe0ff */
[----:B------:R-:W2:Y:S02]  /*0830*/  F2I.FTZ.U32.TRUNC.NTZ R6, R6 ;  /* 0x0000000600067305 */ /* 0x000ea4000021f000 */
[----:B--2---:R-:W-:-:S13]  /*0840*/  R2UR UR5, R6 ;  /* 0x00000000060572ca */ /* 0x004fda00000e0000 */
[----:B------:R-:W-:-:S04]  /*0850*/  UIADD3 UR8, UPT, UPT, URZ, -UR5, URZ ;  /* 0x80000005ff087290 */ /* 0x000fc8000fffe0ff */
[----:B------:R-:W-:-:S04]  /*0860*/  UIMAD UR8, UR8, UR16, URZ ;  /* 0x00000010080872a4 */ /* 0x000fc8000f8e02ff */
[----:B------:R-:W-:Y:S02]  /*0870*/  UIMAD.WIDE.U32 UR4, UR5, UR8, UR4 ;  /* 0x00000008050472a5 */ /* 0x000fe4000f8e0004 */
[----:B---3--:R-:W-:-:S04]  /*0880*/  UIADD3 UR8, UPT, UPT, UR16, -0x1, UR10 ;  /* 0xffffffff10087890 */ /* 0x008fc8000fffe00a */
[----:B------:R-:W-:-:S07]  /*0890*/  UIMAD.WIDE.U32 UR4, UR5, UR8, URZ ;  /* 0x00000008050472a5 */ /* 0x000fce000f8e00ff */
[----:B------:R-:W-:Y:S02]  /*08a0*/  UMOV UR9, UR5 ;  /* 0x0000000500097c82 */ /* 0x000fe40008000000 */
[----:B------:R-:W-:-:S04]  /*08b0*/  UIADD3 UR4, UPT, UPT, -UR9, URZ, URZ ;  /* 0x000000ff09047290 */ /* 0x000fc8000fffe1ff */
[----:B------:R-:W-:-:S04]  /*08c0*/  UIMAD UR8, UR16, UR4, UR8 ;  /* 0x00000004100872a4 */ /* 0x000fc8000f8e0208 */
[----:B------:R-:W-:-:S11]  /*08d0*/  UISETP.GE.U32.AND UP0, UPT, UR8, UR16, UPT ;  /* 0x000000100800728c */ /* 0x000fd6000bf06070 */
[----:B------:R-:W-:Y:S02]  /*08e0*/  @UP0 UIADD3 UR8, UPT, UPT, UR8, -UR16, URZ ;  /* 0x8000001008080290 */ /* 0x000fe4000fffe0ff */
[----:B------:R-:W-:Y:S02]  /*08f0*/  @UP0 UIADD3 UR9, UPT, UPT, UR9, 0x1, URZ ;  /* 0x0000000109090890 */ /* 0x000fe4000fffe0ff */
[----:B------:R-:W-:-:S11]  /*0900*/  UISETP.GE.U32.AND UP1, UPT, UR8, UR16, UPT ;  /* 0x000000100800728c */ /* 0x000fd6000bf26070 */
[----:B------:R-:W-:Y:S02]  /*0910*/  @UP1 UIADD3 UR9, UPT, UPT, UR9, 0x1, URZ ;  /* 0x0000000109091890 */ /* 0x000fe4000fffe0ff */
[----:B------:R-:W-:-:S04]  /*0920*/  @!UP2 ULOP3.LUT UR9, URZ, UR16, URZ, 0x33, !UPT ;  /* 0x00000010ff09a292 */ /* 0x000fc8000f8e33ff */
[----:B------:R-:W-:-:S09]  /*0930*/  UISETP.GE.AND UP0, UPT, UR9, 0x1, UPT ;  /* 0x000000010900788c */ /* 0x000fd2000bf06270 */
[----:B------:R-:W-:Y:S05]  /*0940*/  BRA.U !UP0, `(.L_x_6) ;  /* 0x0000001908d07547 */ /* 0x000fea000b800000 */
[----:B------:R-:W2:Y:S01]  /*0950*/  S2UR UR5, SR_CgaCtaId ;  /* 0x00000000000579c3 */ /* 0x000ea20000008800 */
[----:B------:R-:W3:Y:S01]  /*0960*/  LDCU UR8, c[0x0][0x40c] ;  /* 0x00008180ff0877ac */ /* 0x000ee20008000800 */
[----:B------:R-:W-:Y:S02]  /*0970*/  HFMA2 R7, -RZ, RZ, -3.34765625, -0.09698486328125 ;  /* 0xc2b2ae35ff077431 */ /* 0x000fe400000001ff */
[----:B------:R-:W-:Y:S01]  /*0980*/  IMAD.MOV.U32 R6, RZ, RZ, -0x7a143595 ;  /* 0x85ebca6bff067424 */ /* 0x000fe200078e00ff */
[----:B------:R-:W-:Y:S01]  /*0990*/  ISETP.GE.AND P0, PT, R18, UR10, PT ;  /* 0x0000000a12007c0c */ /* 0x000fe2000bf06270 */
[----:B------:R-:W4:Y:S02]  /*09a0*/  LDCU UR20, c[0x0][0x418] ;  /* 0x00008300ff1477ac */ /* 0x000f240008000800 */
[----:B------:R-:W5:Y:S01]  /*09b0*/  LDC R5, c[0x0][0x414] ;  /* 0x00010500ff057b82 */ /* 0x000f620000000800 */
[----:B------:R-:W0:Y:S01]  /*09c0*/  LDCU UR12, c[0x0][0x388] ;  /* 0x00007100ff0c77ac */ /* 0x000e220008000800 */
[----:B------:R-:W1:Y:S01]  /*09d0*/  LDCU UR13, c[0x0][0x3a0] ;  /* 0x00007400ff0d77ac */ /* 0x000e620008000800 */
[----:B------:R-:W4:Y:S01]  /*09e0*/  LDCU UR21, c[0x0][0x404] ;  /* 0x00008080ff1577ac */ /* 0x000f220008000800 */
[----:B------:R-:W-:-:S02]  /*09f0*/  UMOV UR4, 0x400 ;  /* 0x0000040000047882 */ /* 0x000fc40000000000 */
[----:B--2---:R-:W-:Y:S02]  /*0a00*/  ULEA UR5, UR5, UR4, 0x18 ;  /* 0x0000000405057291 */ /* 0x004fe4000f8ec0ff */
[----:B---3--:R-:W-:Y:S02]  /*0a10*/  USHF.L.U32 UR4, UR8, 0x2, URZ ;  /* 0x0000000208047899 */ /* 0x008fe400080006ff */
[----:B------:R-:W-:Y:S02]  /*0a20*/  ULEA UR8, UR19, UR5, 0x2 ;  /* 0x0000000513087291 */ /* 0x000fe4000f8e10ff */
[----:B------:R-:W-:Y:S01]  /*0a30*/  ULEA UR26, UR19, UR4, 0x3 ;  /* 0x00000004131a7291 */ /* 0x000fe2000f8e18ff */
[----:B-----5:R-:W-:Y:S01]  /*0a40*/  FADD R5, -R5, 1 ;  /* 0x3f80000005057421 */ /* 0x020fe20000000100 */
[----:B------:R-:W-:Y:S01]  /*0a50*/  UIADD3 UR24, UPT, UPT, UR8, UR4, URZ ;  /* 0x0000000408187290 */ /* 0x000fe2000fffe0ff */
[----:B----4-:R-:W-:Y:S01]  /*0a60*/  ISETP.LT.AND P0, PT, R17, UR21, !P0 ;  /* 0x0000001511007c0c */ /* 0x010fe2000c701270 */
[----:B------:R-:W-:-:S02]  /*0a70*/  ULEA UR11, UR19, UR4, 0x2 ;  /* 0x00000004130b7291 */ /* 0x000fc4000f8e10ff */
[----:B------:R-:W-:Y:S01]  /*0a80*/  R2UR UR25, R5 ;  /* 0x00000000051972ca */ /* 0x000fe200000e0000 */
[C---:B------:R-:W-:Y:S01]  /*0a90*/  IMAD R5, R17.reuse, R6, -0x61c88647 ;  /* 0x9e3779b911057424 */ /* 0x040fe200078e0206 */
[----:B------:R-:W-:Y:S01]  /*0aa0*/  ULEA UR5, UR19, UR24, 0x2 ;  /* 0x0000001813057291 */ /* 0x000fe2000f8e10ff */
[----:B------:R-:W-:Y:S01]  /*0ab0*/  IMAD R6, R18, R7, 0x165667b1 ;  /* 0x165667b112067424 */ /* 0x000fe200078e0207 */
[----:B------:R-:W-:Y:S01]  /*0ac0*/  UMOV UR4, URZ ;  /* 0x000000ff00047c82 */ /* 0x000fe20008000000 */
[C---:B-1----:R-:W-:Y:S01]  /*0ad0*/  IMAD R7, R17.reuse, UR13, RZ ;  /* 0x0000000d11077c24 */ /* 0x042fe2000f8e02ff */
[----:B------:R-:W-:Y:S02]  /*0ae0*/  ULEA UR10, UR19, UR5, 0x2 ;  /* 0x00000005130a7291 */ /* 0x000fe4000f8e10ff */
[----:B------:R-:W-:Y:S01]  /*0af0*/  LOP3.LUT R5, R6, UR20, R5, 0x96, !PT ;  /* 0x0000001406057c12 */ /* 0x000fe2000f8e9605 */
[----:B0-----:R-:W-:-:S09]  /*0b00*/  IMAD R6, R17, UR12, RZ ;  /* 0x0000000c11067c24 */ /* 0x001fd2000f8e02ff */
.L_x_40:
[----:B------:R-:W0:Y:S01]  /*0b10*/  LDC R13, c[0x0][0x408] ;  /* 0x00010200ff0d7b82 */ /* 0x000e220000000800 */
[----:B------:R-:W-:Y:S01]  /*0b20*/  MOV R19, UR4 ;  /* 0x0000000400137c02 */ /* 0x000fe20008000f00 */
[----:B------:R-:W1:Y:S04]  /*0b30*/  LDCU.64 UR12, c[0x0][0x380] ;  /* 0x00007000ff0c77ac */ /* 0x000e680008000a00 */
[----:B------:R-:W-:-:S05]  /*0b40*/  IMAD R26, R19, UR6, R0 ;  /* 0x00000006131a7c24 */ /* 0x000fca000f8e0200 */
[----:B------:R-:W-:-:S04]  /*0b50*/  IADD3 R19, PT, PT, R18, R26, RZ ;  /* 0x0000001a12137210 */ /* 0x000fc80007ffe0ff */
[----:B------:R-:W-:Y:S02]  /*0b60*/  ISETP.GE.AND P3, PT, R19, RZ, PT ;  /* 0x000000ff1300720c */ /* 0x000fe40003f66270 */
[----:B0-----:R-:W-:-:S04]  /*0b70*/  IABS R11, R13 ;  /* 0x0000000d000b7213 */ /* 0x001fc80000000000 */
[----:B------:R-:W0:Y:S08]  /*0b80*/  I2F.RP R20, R11 ;  /* 0x0000000b00147306 */ /* 0x000e300000209400 */
[----:B0-----:R-:W0:Y:S02]  /*0b90*/  MUFU.RCP R20, R20 ;  /* 0x0000001400147308 */ /* 0x001e240000001000 */
[----:B0-----:R-:W-:Y:S01]  /*0ba0*/  VIADD R14, R20, 0xffffffe ;  /* 0x0ffffffe140e7836 */ /* 0x001fe20000000000 */
[----:B------:R-:W-:-:S05]  /*0bb0*/  IABS R20, R19 ;  /* 0x0000001300147213 */ /* 0x000fca0000000000 */
[----:B------:R0:W2:Y:S02]  /*0bc0*/  F2I.FTZ.U32.TRUNC.NTZ R15, R14 ;  /* 0x0000000e000f7305 */ /* 0x0000a4000021f000 */
[----:B0-----:R-:W-:Y:S02]  /*0bd0*/  IMAD.MOV.U32 R14, RZ, RZ, RZ ;  /* 0x000000ffff0e7224 */ /* 0x001fe400078e00ff */
[----:B--2---:R-:W-:-:S04]  /*0be0*/  IMAD.MOV R22, RZ, RZ, -R15 ;  /* 0x000000ffff167224 */ /* 0x004fc800078e0a0f */
[----:B------:R-:W-:-:S04]  /*0bf0*/  IMAD R21, R22, R11, RZ ;  /* 0x0000000b16157224 */ /* 0x000fc800078e02ff */
[----:B------:R-:W-:-:S06]  /*0c00*/  IMAD.HI.U32 R15, R15, R21, R14 ;  /* 0x000000150f0f7227 */ /* 0x000fcc00078e000e */
[----:B------:R-:W-:-:S05]  /*0c10*/  IMAD.HI.U32 R15, R15, R20, RZ ;  /* 0x000000140f0f7227 */ /* 0x000fca00078e00ff */
[----:B------:R-:W-:-:S05]  /*0c20*/  IADD3 R15, PT, PT, -R15, RZ, RZ ;  /* 0x000000ff0f0f7210 */ /* 0x000fca0007ffe1ff */
[C---:B------:R-:W-:Y:S02]  /*0c30*/  IMAD R14, R11.reuse, R15, R20 ;  /* 0x0000000f0b0e7224 */ /* 0x040fe400078e0214 */
[----:B------:R-:W0:Y:S03]  /*0c40*/  LDC R15, c[0x0][0x38c] ;  /* 0x0000e300ff0f7b82 */ /* 0x000e260000000800 */
[----:B------:R-:W-:-:S13]  /*0c50*/  ISETP.GT.U32.AND P1, PT, R11, R14, PT ;  /* 0x0000000e0b00720c */ /* 0x000fda0003f24070 */
[----:B------:R-:W-:Y:S01]  /*0c60*/  @!P1 IMAD.IADD R14, R14, 0x1, -R11 ;  /* 0x000000010e0e9824 */ /* 0x000fe200078e0a0b */
[----:B------:R-:W-:-:S04]  /*0c70*/  ISETP.NE.AND P1, PT, R13, RZ, PT ;  /* 0x000000ff0d00720c */ /* 0x000fc80003f25270 */
[----:B------:R-:W-:-:S13]  /*0c80*/  ISETP.GT.U32.AND P2, PT, R11, R14, PT ;  /* 0x0000000e0b00720c */ /* 0x000fda0003f44070 */
[----:B------:R-:W-:-:S05]  /*0c90*/  @!P2 IADD3 R14, PT, PT, R14, -R11, RZ ;  /* 0x8000000b0e0ea210 */ /* 0x000fca0007ffe0ff */
[----:B------:R-:W-:-:S05]  /*0ca0*/  IMAD.MOV.U32 R19, RZ, RZ, R14 ;  /* 0x000000ffff137224 */ /* 0x000fca00078e000e */
[----:B------:R-:W-:Y:S02]  /*0cb0*/  @!P3 IADD3 R19, PT, PT, -R19, RZ, RZ ;  /* 0x000000ff1313b210 */ /* 0x000fe40007ffe1ff */
[----:B------:R-:W-:-:S04]  /*0cc0*/  @!P1 LOP3.LUT R19, RZ, R13, RZ, 0x33, !PT ;  /* 0x0000000dff139212 */ /* 0x000fc800078e33ff */
[----:B------:R-:W-:Y:S02]  /*0cd0*/  SHF.R.S32.HI R27, RZ, 0x1f, R19 ;  /* 0x0000001fff1b7819 */ /* 0x000fe40000011413 */
[----:B------:R-:W-:-:S04]  /*0ce0*/  IADD3 R11, P1, PT, R6, R19, RZ ;  /* 0x00000013060b7210 */ /* 0x000fc80007f3e0ff */
[----:B------:R-:W-:Y:S02]  /*0cf0*/  LEA.HI.X.SX32 R14, R6, R27, 0x1, P1 ;  /* 0x0000001b060e7211 */ /* 0x000fe400008f0eff */
[----:B-1----:R-:W-:-:S04]  /*0d00*/  LEA R22, P1, R11, UR12, 0x2 ;  /* 0x0000000c0b167c11 */ /* 0x002fc8000f8210ff */
[----:B------:R-:W-:-:S03]  /*0d10*/  LEA.HI.X R23, R11, UR13, R14, 0x2, P1 ;  /* 0x0000000d0b177c11 */ /* 0x000fc600088f140e */
[C---:B0-----:R-:W-:Y:S02]  /*0d20*/  IMAD.WIDE R20, R15.reuse, 0x4, R22 ;  /* 0x000000040f147825 */ /* 0x041fe400078e0216 */
[----:B------:R0:W5:Y:S04]  /*0d30*/  LDG.E R11, desc[UR14][R22.64] ;  /* 0x0000000e160b7981 */ /* 0x000168000c1e1900 */
[----:B------:R0:W5:Y:S01]  /*0d40*/  LDG.E R24, desc[UR14][R20.64] ;  /* 0x0000000e14187981 */ /* 0x000162000c1e1900 */
[----:B------:R-:W-:-:S05]  /*0d50*/  IMAD.WIDE R14, R15, 0x4, R20 ;  /* 0x000000040f0e7825 */ /* 0x000fca00078e0214 */
[----:B------:R0:W5:Y:S01]  /*0d60*/  LDG.E R25, desc[UR14][R14.64] ;  /* 0x0000000e0e197981 */ /* 0x000162000c1e1900 */
[----:B------:R-:W-:Y:S01]  /*0d70*/  UISETP.NE.AND UP0, UPT, UR4, URZ, UPT ;  /* 0x000000ff0400728c */ /* 0x000fe2000bf05270 */
[----:B------:R-:W-:-:S08]  /*0d80*/  ISETP.LT.AND P1, PT, R26, R13, P0 ;  /* 0x0000000d1a00720c */ /* 0x000fd00000721270 */
[----:B0-----:R-:W-:Y:S05]  /*0d90*/  BRA.U UP0, `(.L_x_7) ;  /* 0x0000000100287547 */ /* 0x001fea000b800000 */
[----:B------:R-:W-:-:S13]  /*0da0*/  ISETP.NE.AND P2, PT, R0, RZ, PT ;  /* 0x000000ff0000720c */ /* 0x000fda0003f45270 */
[----:B-----5:R-:W-:Y:S04]  /*0db0*/  @!P2 STS [UR10], R11 ;  /* 0x0000000bff00a988 */ /* 0x020fe8000800080a */
[----:B------:R-:W-:Y:S04]  /*0dc0*/  @!P2 STS [UR10+0x4], R24 ;  /* 0x00000418ff00a988 */ /* 0x000fe8000800080a */
[----:B------:R-:W-:Y:S01]  /*0dd0*/  @!P2 STS [UR10+0x8], R25 ;  /* 0x00000819ff00a988 */ /* 0x000fe2000800080a */
[----:B------:R-:W-:Y:S06]  /*0de0*/  BAR.SYNC.DEFER_BLOCKING 0x0 ;  /* 0x0000000000007b1d */ /* 0x000fec0000010000 */
[----:B------:R-:W0:Y:S02]  /*0df0*/  LDS R8, [UR10] ;  /* 0x0000000aff087984 */ /* 0x000e240008000800 */
[----:B0-----:R-:W-:-:S13]  /*0e00*/  FSETP.EQ.OR P2, PT, R8, 12345, !P1 ;  /* 0x4640e4000800780b */ /* 0x001fda0004f42400 */
[----:B------:R-:W-:Y:S05]  /*0e10*/  @P2 EXIT ;  /* 0x000000000000294d */ /* 0x000fea0003800000 */
[----:B------:R-:W0:Y:S04]  /*0e20*/  LDS R9, [UR10+0x4] ;  /* 0x0000040aff097984 */ /* 0x000e280008000800 */
[----:B------:R-:W1:Y:S02]  /*0e30*/  LDS R10, [UR10+0x8] ;  /* 0x0000080aff0a7984 */ /* 0x000e640008000800 */
.L_x_7:
[----:B------:R-:W2:Y:S01]  /*0e40*/  LDCU.64 UR12, c[0x0][0x398] ;  /* 0x00007300ff0c77ac */ /* 0x000ea20008000a00 */
[----:B------:R-:W3:Y:S01]  /*0e50*/  LDC R23, c[0x0][0x3a4] ;  /* 0x0000e900ff177b82 */ /* 0x000ee20000000800 */
[----:B------:R-:W-:-:S04]  /*0e60*/  IADD3 R13, P2, PT, R7, R19, RZ ;  /* 0x00000013070d7210 */ /* 0x000fc80007f5e0ff */
[----:B------:R-:W-:Y:S02]  /*0e70*/  LEA.HI.X.SX32 R14, R7, R27, 0x1, P2 ;  /* 0x0000001b070e7211 */ /* 0x000fe400010f0eff */
[----:B--2---:R-:W-:-:S04]  /*0e80*/  LEA R20, P2, R13, UR12, 0x2 ;  /* 0x0000000c0d147c11 */ /* 0x004fc8000f8410ff */
[----:B------:R-:W-:-:S03]  /*0e90*/  LEA.HI.X R21, R13, UR13, R14, 0x2, P2 ;  /* 0x0000000d0d157c11 */ /* 0x000fc600090f140e */
[C---:B---3--:R-:W-:Y:S02]  /*0ea0*/  IMAD.WIDE R14, R23.reuse, 0x4, R20 ;  /* 0x00000004170e7825 */ /* 0x048fe400078e0214 */
[----:B------:R-:W2:Y:S04]  /*0eb0*/  LDG.E R20, desc[UR14][R20.64] ;  /* 0x0000000e14147981 */ /* 0x000ea8000c1e1900 */
[----:B------:R3:W4:Y:S01]  /*0ec0*/  LDG.E R13, desc[UR14][R14.64] ;  /* 0x0000000e0e0d7981 */ /* 0x000722000c1e1900 */
[----:B------:R-:W-:-:S06]  /*0ed0*/  IMAD.WIDE R22, R23, 0x4, R14 ;  /* 0x0000000417167825 */ /* 0x000fcc00078e020e */
[----:B------:R1:W2:Y:S01]  /*0ee0*/  LDG.E R22, desc[UR14][R22.64] ;  /* 0x0000000e16167981 */ /* 0x0002a2000c1e1900 */
[C---:B-----5:R-:W-:Y:S01]  /*0ef0*/  FSETP.NEU.AND P1, PT, R11.reuse, 12345, P1 ;  /* 0x4640e4000b00780b */ /* 0x060fe20000f2d000 */
[----:B0-----:R-:W-:Y:S01]  /*0f00*/  FADD R27, -R24, R9 ;  /* 0x00000009181b7221 */ /* 0x001fe20000000100 */
[----:B---3--:R-:W0:Y:S02]  /*0f10*/  LDC R15, c[0x0][0x410] ;  /* 0x00010400ff0f7b82 */ /* 0x008e240000000800 */
[----:B------:R-:W-:Y:S01]  /*0f20*/  FSEL R26, RZ, 1, !P1 ;  /* 0x3f800000ff1a7808 */ /* 0x000fe20004800000 */
[----:B------:R-:W-:-:S04]  /*0f30*/  FADD R11, -R11, R8 ;  /* 0x000000080b0b7221 */ /* 0x000fc80000000100 */
[C---:B------:R-:W-:Y:S01]  /*0f40*/  FMUL R24, R26.reuse, R27 ;  /* 0x0000001b1a187220 */ /* 0x040fe20000400000 */
[----:B-1----:R-:W-:Y:S01]  /*0f50*/  FADD R27, -R25, R10 ;  /* 0x0000000a191b7221 */ /* 0x002fe20000000100 */
[----:B------:R-:W-:Y:S02]  /*0f60*/  FMUL R25, R26, R11 ;  /* 0x0000000b1a197220 */ /* 0x000fe40000400000 */
[----:B------:R-:W-:Y:S01]  /*0f70*/  FMUL R28, R24, R24 ;  /* 0x00000018181c7220 */ /* 0x000fe20000400000 */
[----:B------:R-:W-:-:S03]  /*0f80*/  FMUL R14, R26, R27 ;  /* 0x0000001b1a0e7220 */ /* 0x000fc60000400000 */
[----:B------:R-:W-:-:S04]  /*0f90*/  FFMA R11, R25, R25, R28 ;  /* 0x00000019190b7223 */ /* 0x000fc8000000001c */
[----:B------:R-:W-:-:S05]  /*0fa0*/  FFMA R26, R14, R14, R11 ;  /* 0x0000000e0e1a7223 */ /* 0x000fca000000000b */
[----:B------:R-:W-:-:S04]  /*0fb0*/  FSETP.NEU.AND P1, PT, R26, RZ, P1 ;  /* 0x000000ff1a00720b */ /* 0x000fc80000f2d000 */
[----:B------:R-:W-:-:S04]  /*0fc0*/  SEL R21, RZ, 0x1, P1 ;  /* 0x00000001ff157807 */ /* 0x000fc80000800000 */
[----:B------:R-:W-:-:S05]  /*0fd0*/  I2FP.F32.U32 R21, R21 ;  /* 0x0000001500157245 */ /* 0x000fca0000201000 */
[----:B------:R-:W-:-:S05]  /*0fe0*/  FADD R27, R26, R21 ;  /* 0x000000151a1b7221 */ /* 0x000fca0000000000 */
[----:B------:R-:W-:-:S13]  /*0ff0*/  FSETP.GEU.AND P2, PT, |R27|, 1.175494350822287508e-38, PT ;  /* 0x008000001b00780b */ /* 0x000fda0003f4e200 */
[----:B------:R-:W-:-:S04]  /*1000*/  @!P2 FMUL R27, R27, 16777216 ;  /* 0x4b8000001b1ba820 */ /* 0x000fc80000400000 */
[----:B------:R-:W1:Y:S01]  /*1010*/  MUFU.RSQ R28, R27 ;  /* 0x0000001b001c7308 */ /* 0x000e620000001400 */
[----:B------:R-:W-:Y:S01]  /*1020*/  FSEL R11, RZ, 1, !P1 ;  /* 0x3f800000ff0b7808 */ /* 0x000fe20004800000 */
[----:B-1----:R-:W-:-:S04]  /*1030*/  @!P2 FMUL R28, R28, 4096 ;  /* 0x458000001c1ca820 */ /* 0x002fc80000400000 */
[----:B------:R-:W-:Y:S01]  /*1040*/  FMUL R23, R11, R28 ;  /* 0x0000001c0b177220 */ /* 0x000fe20000400000 */
[----:B0-----:R-:W-:-:S03]  /*1050*/  ISETP.GT.AND P2, PT, R15, 0x1, PT ;  /* 0x000000010f00780c */ /* 0x001fc60003f44270 */
[-C--:B------:R-:W-:Y:S01]  /*1060*/  FMUL R24, R24, R23.reuse ;  /* 0x0000001718187220 */ /* 0x080fe20000400000 */
[-C--:B------:R-:W-:Y:S01]  /*1070*/  FMUL R25, R25, R23.reuse ;  /* 0x0000001719197220 */ /* 0x080fe20000400000 */
[----:B------:R-:W-:Y:S02]  /*1080*/  FMUL R26, R26, R23 ;  /* 0x000000171a1a7220 */ /* 0x000fe40000400000 */
[----:B----4-:R-:W-:-:S04]  /*1090*/  FMUL R13, R13, R24 ;  /* 0x000000180d0d7220 */ /* 0x010fc80000400000 */
[----:B--2---:R-:W-:Y:S01]  /*10a0*/  FFMA R25, R20, R25, R13 ;  /* 0x0000001914197223 */ /* 0x004fe2000000000d */
[----:B------:R-:W-:-:S04]  /*10b0*/  FMUL R13, R14, R23 ;  /* 0x000000170e0d7220 */ /* 0x000fc80000400000 */
[----:B------:R-:W-:Y:S01]  /*10c0*/  FFMA R13, R22, R13, R25 ;  /* 0x0000000d160d7223 */ /* 0x000fe20000000019 */
[----:B------:R-:W-:-:S03]  /*10d0*/  IMAD.MOV.U32 R20, RZ, RZ, R12 ;  /* 0x000000ffff147224 */ /* 0x000fc600078e000c */
[----:B------:R-:W-:Y:S01]  /*10e0*/  FADD R13, R26, -R13 ;  /* 0x8000000d1a0d7221 */ /* 0x000fe20000000000 */
[----:B------:R-:W-:Y:S06]  /*10f0*/  @P2 BRA `(.L_x_8) ;  /* 0x00000000001c2947 */ /* 0x000fec0003800000 */
[----:B------:R-:W-:Y:S01]  /*1100*/  ISETP.NE.AND P1, PT, R15, RZ, PT ;  /* 0x000000ff0f00720c */ /* 0x000fe20003f25270 */
[----:B------:R-:W-:-:S12]  /*1110*/  HFMA2 R12, -RZ, RZ, 1.875, 0 ;  /* 0x3f800000ff0c7431 */ /* 0x000fd800000001ff */
[----:B------:R-:W-:Y:S05]  /*1120*/  @!P1 BRA `(.L_x_9) ;  /* 0x0000000000fc9947 */ /* 0x000fea0003800000 */
[----:B------:R-:W-:Y:S01]  /*1130*/  ISETP.NE.AND P1, PT, R15, 0x1, PT ;  /* 0x000000010f00780c */ /* 0x000fe20003f25270 */
[----:B------:R-:W-:-:S12]  /*1140*/  IMAD.MOV.U32 R12, RZ, RZ, R23 ;  /* 0x000000ffff0c7224 */ /* 0x000fd800078e0017 */
[----:B------:R-:W-:Y:S05]  /*1150*/  @!P1 BRA `(.L_x_9) ;  /* 0x0000000000f09947 */ /* 0x000fea0003800000 */
[----:B------:R-:W-:Y:S05]  /*1160*/  BRA `(.L_x_10) ;  /* 0x0000000000347947 */ /* 0x000fea0003800000 */
.L_x_8:
[----:B------:R-:W-:-:S04]  /*1170*/  MOV R12, 0xfffffffe ;  /* 0xfffffffe000c7802 */ /* 0x000fc80000000f00 */
[----:B------:R-:W-:-:S05]  /*1180*/  VIADDMNMX.U32 R15, R15, R12, 0x2, PT ;  /* 0x000000020f0f7446 */ /* 0x000fca000380000c */
[----:B------:R-:W-:-:S04]  /*1190*/  IMAD.SHL.U32 R12, R15, 0x4, RZ ;  /* 0x000000040f0c7824 */ /* 0x000fc800078e00ff */
[----:B------:R-:W0:Y:S02]  /*11a0*/  LDC R14, c[0x2][R12] ;  /* 0x008000000c0e7b82 */ /* 0x000e240000000800 */
[----:B0-----:R-:W-:-:S04]  /*11b0*/  SHF.R.S32.HI R15, RZ, 0x1f, R14 ;  /* 0x0000001fff0f7819 */ /* 0x001fc8000001140e */
.L_x_60:
[----:B------:R-:W-:Y:S05]  /*11c0*/  BRX R14 -0x11d0                                                                      (*"BRANCH_TARGETS .L_x_61,.L_x_62,.L_x_10"*) ;  /* 0xffffffec0e8c7949 */ /* 0x000fea000383ffff */
.L_x_62:
[----:B------:R-:W-:-:S05]  /*11d0*/  FADD R21, R21, R26 ;  /* 0x0000001a15157221 */ /* 0x000fca0000000000 */
[----:B------:R-:W-:-:S13]  /*11e0*/  FSETP.GEU.AND P1, PT, |R21|, 1.175494350822287508e-38, PT ;  /* 0x008000001500780b */ /* 0x000fda0003f2e200 */
[----:B------:R-:W-:-:S04]  /*11f0*/  @!P1 FMUL R21, R21, 16777216 ;  /* 0x4b80000015159820 */ /* 0x000fc80000400000 */
[----:B------:R-:W0:Y:S02]  /*1200*/  MUFU.RSQ R12, R21 ;  /* 0x00000015000c7308 */ /* 0x000e240000001400 */
[----:B0-----:R-:W-:-:S04]  /*1210*/  @!P1 FMUL R12, R12, 4096 ;  /* 0x458000000c0c9820 */ /* 0x001fc80000400000 */
[----:B------:R-:W-:Y:S01]  /*1220*/  FMUL R12, R11, R12 ;  /* 0x0000000c0b0c7220 */ /* 0x000fe20000400000 */
[----:B------:R-:W-:Y:S06]  /*1230*/  BRA `(.L_x_9) ;  /* 0x0000000000b87947 */ /* 0x000fec0003800000 */
.L_x_10:
[----:B------:R-:W-:Y:S01]  /*1240*/  MOV R12, R20 ;  /* 0x00000014000c7202 */ /* 0x000fe20000000f00 */
[----:B------:R-:W-:Y:S06]  /*1250*/  BRA `(.L_x_9) ;  /* 0x0000000000b07947 */ /* 0x000fec0003800000 */
.L_x_61:
[----:B------:R-:W-:Y:S01]  /*1260*/  FSEL R15, RZ, 2, P1 ;  /* 0x40000000ff0f7808 */ /* 0x000fe20000800000 */
[----:B------:R-:W-:Y:S01]  /*1270*/  IMAD.MOV.U32 R21, RZ, RZ, 0x3dc6b27f ;  /* 0x3dc6b27fff157424 */ /* 0x000fe200078e00ff */
[----:B------:R-:W-:Y:S03]  /*1280*/  BSSY.RECONVERGENT B0, `(.L_x_11) ;  /* 0x0000028000007945 */ /* 0x000fe60003800200 */
[----:B------:R-:W-:-:S05]  /*1290*/  FADD R12, R26, R15 ;  /* 0x0000000f1a0c7221 */ /* 0x000fca0000000000 */
[----:B------:R-:W-:-:S04]  /*12a0*/  FSETP.GEU.AND P1, PT, R12, 1.175494350822287508e-38, PT ;  /* 0x008000000c00780b */ /* 0x000fc80003f2e000 */
[----:B------:R-:W-:-:S09]  /*12b0*/  FSEL R20, RZ, -23, P1 ;  /* 0xc1b80000ff147808 */ /* 0x000fd20000800000 */
[----:B------:R-:W-:-:S04]  /*12c0*/  @!P1 FMUL R12, R12, 8388608 ;  /* 0x4b0000000c0c9820 */ /* 0x000fc80000400000 */
[C---:B------:R-:W-:Y:S01]  /*12d0*/  VIADD R15, R12.reuse, 0xc0cafb0d ;  /* 0xc0cafb0d0c0f7836 */ /* 0x040fe20000000000 */
[C---:B------:R-:W-:Y:S02]  /*12e0*/  ISETP.GT.U32.AND P1, PT, R12.reuse, 0x7f7fffff, PT ;  /* 0x7f7fffff0c00780c */ /* 0x040fe40003f24070 */
[----:B------:R-:W-:Y:S02]  /*12f0*/  FSETP.NEU.AND P4, PT, R12, RZ, PT ;  /* 0x000000ff0c00720b */ /* 0x000fe40003f8d000 */
[----:B------:R-:W-:-:S04]  /*1300*/  LOP3.LUT R15, R15, 0xff800000, RZ, 0xc0, !PT ;  /* 0xff8000000f0f7812 */ /* 0x000fc800078ec0ff */
[-C--:B------:R-:W-:Y:S02]  /*1310*/  IADD3 R14, PT, PT, R12, -R15.reuse, RZ ;  /* 0x8000000f0c0e7210 */ /* 0x080fe40007ffe0ff */
[----:B------:R-:W-:-:S03]  /*1320*/  I2FP.F32.S32 R15, R15 ;  /* 0x0000000f000f7245 */ /* 0x000fc60000201400 */
[----:B------:R-:W-:Y:S02]  /*1330*/  FADD R14, R14, -1 ;  /* 0xbf8000000e0e7421 */ /* 0x000fe40000000000 */
[----:B------:R-:W-:Y:S02]  /*1340*/  FFMA R15, R15, 1.1920928955078125e-07, R20 ;  /* 0x340000000f0f7823 */ /* 0x000fe40000000014 */
[----:B------:R-:W-:-:S04]  /*1350*/  FFMA R21, R14, R21, -0.16845393180847167969 ;  /* 0xbe2c7f300e157423 */ /* 0x000fc80000000015 */
[----:B------:R-:W-:-:S04]  /*1360*/  FFMA R21, R14, R21, 0.1716887056827545166 ;  /* 0x3e2fcf2a0e157423 */ /* 0x000fc80000000015 */
[----:B------:R-:W-:-:S04]  /*1370*/  FFMA R21, R14, R21, -0.17900948226451873779 ;  /* 0xbe374e430e157423 */ /* 0x000fc80000000015 */
[----:B------:R-:W-:-:S04]  /*1380*/  FFMA R21, R14, R21, 0.20512372255325317383 ;  /* 0x3e520bf40e157423 */ /* 0x000fc80000000015 */
[----:B------:R-:W-:-:S04]  /*1390*/  FFMA R21, R14, R21, -0.24046532809734344482 ;  /* 0xbe763c8b0e157423 */ /* 0x000fc80000000015 */
[----:B------:R-:W-:-:S04]  /*13a0*/  FFMA R21, R14, R21, 0.28857114911079406738 ;  /* 0x3e93bf990e157423 */ /* 0x000fc80000000015 */
[----:B------:R-:W-:-:S04]  /*13b0*/  FFMA R21, R14, R21, -0.36067417263984680176 ;  /* 0xbeb8aa490e157423 */ /* 0x000fc80000000015 */
[----:B------:R-:W-:-:S04]  /*13c0*/  FFMA R21, R14, R21, 0.48089820146560668945 ;  /* 0x3ef6384a0e157423 */ /* 0x000fc80000000015 */
[----:B------:R-:W-:-:S04]  /*13d0*/  FFMA R21, R14, R21, -0.72134751081466674805 ;  /* 0xbf38aa3b0e157423 */ /* 0x000fc80000000015 */
[----:B------:R-:W-:-:S04]  /*13e0*/  FMUL R21, R14, R21 ;  /* 0x000000150e157220 */ /* 0x000fc80000400000 */
[----:B------:R-:W-:-:S04]  /*13f0*/  FMUL R21, R14, R21 ;  /* 0x000000150e157220 */ /* 0x000fc80000400000 */
[----:B------:R-:W-:Y:S01]  /*1400*/  FFMA R14, R14, 1.4426950216293334961, R21 ;  /* 0x3fb8aa3b0e0e7823 */ /* 0x000fe20000000015 */
[----:B------:R-:W-:-:S03]  /*1410*/  MOV R21, 0x7f800000 ;  /* 0x7f80000000157802 */ /* 0x000fc60000000f00 */
[----:B------:R-:W-:Y:S02]  /*1420*/  FADD R23, R15, R14 ;  /* 0x0000000e0f177221 */ /* 0x000fe40000000000 */
[----:B------:R-:W-:-:S04]  /*1430*/  @P1 FFMA R23, R12, R21, +INF ;  /* 0x7f8000000c171423 */ /* 0x000fc80000000015 */
[----:B------:R-:W-:-:S05]  /*1440*/  VIADD R14, R23, 0x1800000 ;  /* 0x01800000170e7836 */ /* 0x000fca0000000000 */
[----:B------:R-:W-:-:S04]  /*1450*/  LOP3.LUT R14, R14, 0x7f800000, RZ, 0xc0, !PT ;  /* 0x7f8000000e0e7812 */ /* 0x000fc800078ec0ff */
[----:B------:R-:W-:-:S13]  /*1460*/  ISETP.GT.U32.AND P1, PT, R14, 0x1ffffff, PT ;  /* 0x01ffffff0e00780c */ /* 0x000fda0003f24070 */
[----:B------:R-:W-:Y:S05]  /*1470*/  @P1 BRA `(.L_x_12) ;  /* 0x0000000000101947 */ /* 0x000fea0003800000 */
[----:B------:R-:W-:Y:S02]  /*1480*/  MOV R12, R23 ;  /* 0x00000017000c7202 */ /* 0x000fe40000000f00 */
[----:B------:R-:W-:-:S07]  /*1490*/  MOV R20, 0x14b0 ;  /* 0x000014b000147802 */ /* 0x000fce0000000f00 */
[----:B------:R-:W-:Y:S05]  /*14a0*/  CALL.REL.NOINC `($__internal_0_$__cuda_sm20_rcp_rn_f32_slowpath) ;  /* 0x0000001400347944 */ /* 0x000fea0003c00000 */
[----:B------:R-:W-:Y:S05]  /*14b0*/  BRA `(.L_x_13) ;  /* 0x0000000000107947 */ /* 0x000fea0003800000 */
.L_x_12:
[----:B------:R-:W0:Y:S02]  /*14c0*/  MUFU.RCP R12, R23 ;  /* 0x00000017000c7308 */ /* 0x000e240000001000 */
[----:B0-----:R-:W-:-:S04]  /*14d0*/  FFMA R14, R23, R12, -1 ;  /* 0xbf800000170e7423 */ /* 0x001fc8000000000c */
[----:B------:R-:W-:-:S04]  /*14e0*/  FADD.FTZ R15, -R14, -RZ ;  /* 0x800000ff0e0f7221 */ /* 0x000fc80000010100 */
[----:B------:R-:W-:-:S07]  /*14f0*/  FFMA R12, R12, R15, R12 ;  /* 0x0000000f0c0c7223 */ /* 0x000fce000000000c */
.L_x_13:
[----:B------:R-:W-:Y:S05]  /*1500*/  BSYNC.RECONVERGENT B0 ;  /* 0x0000000000007941 */ /* 0x000fea0003800200 */
.L_x_11:
[----:B------:R-:W-:-:S07]  /*1510*/  FSEL R12, R12, -RZ, P4 ;  /* 0x800000ff0c0c7208 */ /* 0x000fce0002000000 */
.L_x_9:
[----:B------:R-:W0:Y:S02]  /*1520*/  LDCU UR5, c[0x0][0x40c] ;  /* 0x00008180ff0577ac */ /* 0x000e240008000800 */
[----:B0-----:R-:W-:-:S09]  /*1530*/  UISETP.GE.AND UP0, UPT, UR5, 0x2, UPT ;  /* 0x000000020500788c */ /* 0x001fd2000bf06270 */
[----:B------:R-:W-:Y:S05]  /*1540*/  BRA.U !UP0, `(.L_x_14) ;  /* 0x0000000d08c47547 */ /* 0x000fea000b800000 */
[----:B------:R-:W0:Y:S01]  /*1550*/  LDCU UR5, c[0x0][0x414] ;  /* 0x00008280ff0577ac */ /* 0x000e220008000800 */
[----:B------:R-:W-:-:S04]  /*1560*/  IMAD.MOV.U32 R14, RZ, RZ, 0x27d4eb2f ;  /* 0x27d4eb2fff0e7424 */ /* 0x000fc800078e00ff */
[----:B------:R-:W-:Y:S01]  /*1570*/  IMAD R14, R19, R14, -0x29170148 ;  /* 0xd6e8feb8130e7424 */ /* 0x000fe200078e020e */
[----:B0-----:R-:W-:-:S13]  /*1580*/  FSETP.NEU.AND P1, PT, RZ, UR5, PT ;  /* 0x00000005ff007c0b */ /* 0x001fda000bf2d000 */
[----:B------:R-:W-:Y:S05]  /*1590*/  @P1 BRA `(.L_x_15) ;  /* 0x0000000400781947 */ /* 0x000fea0003800000 */
[----:B------:R-:W0:Y:S01]  /*15a0*/  S2UR UR8, SR_CgaCtaId ;  /* 0x00000000000879c3 */ /* 0x000e220000008800 */
[----:B------:R-:W-:Y:S01]  /*15b0*/  UMOV UR5, 0x400 ;  /* 0x0000040000057882 */ /* 0x000fe20000000000 */
[----:B------:R-:W-:Y:S02]  /*15c0*/  UIADD3 UR13, UPT, UPT, -UR19, URZ, URZ ;  /* 0x000000ff130d7290 */ /* 0x000fe4000fffe1ff */
[----:B0-----:R-:W-:-:S04]  /*15d0*/  ULEA UR5, UR8, UR5, 0x18 ;  /* 0x0000000508057291 */ /* 0x001fc8000f8ec0ff */
[----:B------:R-:W-:Y:S02]  /*15e0*/  ULEA UR8, UR19, UR5, 0x2 ;  /* 0x0000000513087291 */ /* 0x000fe4000f8e10ff */
[----:B------:R-:W-:Y:S02]  /*15f0*/  MOV R19, UR5 ;  /* 0x0000000500137c02 */ /* 0x000fe40008000f00 */
[----:B------:R-:W-:-:S12]  /*1600*/  UIADD3 UR12, UPT, UPT, UR8, 0x4, URZ ;  /* 0x00000004080c7890 */ /* 0x000fd8000fffe0ff */
.L_x_25:
[----:B------:R-:W0:Y:S01]  /*1610*/  LDS R14, [R19] ;  /* 0x00000000130e7984 */ /* 0x000e220000000800 */
[----:B------:R-:W-:Y:S01]  /*1620*/  ISETP.NE.AND P1, PT, R16, RZ, PT ;  /* 0x000000ff1000720c */ /* 0x000fe20003f25270 */
[----:B------:R-:W-:Y:S01]  /*1630*/  UIADD3 UR13, UPT, UPT, UR13, 0x1, URZ ;  /* 0x000000010d0d7890 */ /* 0x000fe2000fffe0ff */
[----:B------:R-:W-:Y:S03]  /*1640*/  BSSY.RECONVERGENT B0, `(.L_x_16) ;  /* 0x000004f000007945 */ /* 0x000fe60003800200 */
[----:B------:R-:W-:Y:S01]  /*1650*/  UISETP.NE.AND UP0, UPT, UR13, URZ, UPT ;  /* 0x000000ff0d00728c */ /* 0x000fe2000bf05270 */
[----:B0-----:R-:W-:-:S04]  /*1660*/  FMUL R14, R13, R14 ;  /* 0x0000000e0d0e7220 */ /* 0x001fc80000400000 */
[----:B------:R-:W-:-:S04]  /*1670*/  FMUL.RZ R25, R14, 0.15915493667125701904 ;  /* 0x3e22f9830e197820 */ /* 0x000fc8000040c000 */
[----:B------:R-:W0:Y:S08]  /*1680*/  MUFU.COS R20, R25 ;  /* 0x0000001900147308 */ /* 0x000e300000000000 */
[----:B------:R-:W1:Y:S01]  /*1690*/  MUFU.SIN R14, R25 ;  /* 0x00000019000e7308 */ /* 0x000e620000000400 */
[----:B0-----:R-:W-:-:S04]  /*16a0*/  FMUL R15, R11, R20 ;  /* 0x000000140b0f7220 */ /* 0x001fc80000400000 */
[----:B------:R-:W-:Y:S01]  /*16b0*/  FMUL R20, R12, R15 ;  /* 0x0000000f0c147220 */ /* 0x000fe20000400000 */
[----:B-1----:R-:W-:-:S03]  /*16c0*/  FMUL R21, R11, R14 ;  /* 0x0000000e0b157220 */ /* 0x002fc60000400000 */
[----:B------:R-:W-:Y:S01]  /*16d0*/  FMUL R23, R13, R20 ;  /* 0x000000140d177220 */ /* 0x000fe20000400000 */
[----:B------:R-:W0:Y:S01]  /*16e0*/  SHFL.DOWN PT, R15, R20, 0x10, 0x1f ;  /* 0x0a001f00140f7f89 */ /* 0x000e2200000e0000 */
[----:B------:R-:W-:-:S03]  /*16f0*/  FMUL R22, R12, R21 ;  /* 0x000000150c167220 */ /* 0x000fc60000400000 */
[----:B------:R-:W1:Y:S01]  /*1700*/  SHFL.DOWN PT, R24, R23, 0x10, 0x1f ;  /* 0x0a001f0017187f89 */ /* 0x000e6200000e0000 */
[----:B------:R-:W-:-:S03]  /*1710*/  FMUL R27, R13, R22 ;  /* 0x000000160d1b7220 */ /* 0x000fc60000400000 */
[----:B------:R-:W2:Y:S04]  /*1720*/  SHFL.DOWN PT, R21, R22, 0x10, 0x1f ;  /* 0x0a001f0016157f89 */ /* 0x000ea800000e0000 */
[----:B------:R-:W3:Y:S01]  /*1730*/  SHFL.DOWN PT, R26, R27, 0x10, 0x1f ;  /* 0x0a001f001b1a7f89 */ /* 0x000ee200000e0000 */
[----:B0-----:R-:W-:Y:S01]  /*1740*/  FADD R14, R20, R15 ;  /* 0x0000000f140e7221 */ /* 0x001fe20000000000 */
[----:B-1----:R-:W-:Y:S01]  /*1750*/  FADD R25, R23, R24 ;  /* 0x0000001817197221 */ /* 0x002fe20000000000 */
[----:B--2---:R-:W-:-:S03]  /*1760*/  FADD R15, R22, R21 ;  /* 0x00000015160f7221 */ /* 0x004fc60000000000 */
[----:B------:R-:W0:Y:S01]  /*1770*/  SHFL.DOWN PT, R21, R14, 0x8, 0x1f ;  /* 0x09001f000e157f89 */ /* 0x000e2200000e0000 */
[----:B---3--:R-:W-:-:S03]  /*1780*/  FADD R28, R27, R26 ;  /* 0x0000001a1b1c7221 */ /* 0x008fc60000000000 */
[----:B------:R-:W1:Y:S04]  /*1790*/  SHFL.DOWN PT, R24, R15, 0x8, 0x1f ;  /* 0x09001f000f187f89 */ /* 0x000e6800000e0000 */
[----:B------:R-:W2:Y:S04]  /*17a0*/  SHFL.DOWN PT, R26, R25, 0x8, 0x1f ;  /* 0x09001f00191a7f89 */ /* 0x000ea800000e0000 */
[----:B------:R-:W3:Y:S01]  /*17b0*/  SHFL.DOWN PT, R29, R28, 0x8, 0x1f ;  /* 0x09001f001c1d7f89 */ /* 0x000ee200000e0000 */
[----:B0-----:R-:W-:Y:S01]  /*17c0*/  FADD R20, R14, R21 ;  /* 0x000000150e147221 */ /* 0x001fe20000000000 */
[----:B-1----:R-:W-:-:S04]  /*17d0*/  FADD R21, R15, R24 ;  /* 0x000000180f157221 */ /* 0x002fc80000000000 */
[----:B------:R-:W0:Y:S01]  /*17e0*/  SHFL.DOWN PT, R23, R20, 0x4, 0x1f ;  /* 0x08801f0014177f89 */ /* 0x000e2200000e0000 */
[----:B--2---:R-:W-:-:S03]  /*17f0*/  FADD R26, R25, R26 ;  /* 0x0000001a191a7221 */ /* 0x004fc60000000000 */
[----:B------:R-:W1:Y:S01]  /*1800*/  SHFL.DOWN PT, R22, R21, 0x4, 0x1f ;  /* 0x08801f0015167f89 */ /* 0x000e6200000e0000 */
[----:B---3--:R-:W-:-:S03]  /*1810*/  FADD R29, R28, R29 ;  /* 0x0000001d1c1d7221 */ /* 0x008fc60000000000 */
        /* <DEDUP_REMOVED lines=11> */
[----:B-1----:R-:W-:Y:S01]  /*18d0*/  FADD R21, R15, R22 ;  /* 0x000000160f157221 */ /* 0x002fe20000000000 */
[----:B--2---:R-:W-:-:S04]  /*18e0*/  FADD R26, R24, R25 ;  /* 0x00000019181a7221 */ /* 0x004fc80000000000 */
[----:B------:R-:W0:Y:S01]  /*18f0*/  SHFL.DOWN PT, R22, R21, 0x1, 0x1f ;  /* 0x08201f0015167f89 */ /* 0x000e2200000e0000 */
[----:B---3--:R-:W-:-:S03]  /*1900*/  FADD R23, R28, R27 ;  /* 0x0000001b1c177221 */ /* 0x008fc60000000000 */
[----:B------:R-:W1:Y:S04]  /*1910*/  SHFL.DOWN PT, R25, R26, 0x1, 0x1f ;  /* 0x08201f001a197f89 */ /* 0x000e6800000e0000 */
[----:B------:R-:W2:Y:S04]  /*1920*/  SHFL.DOWN PT, R27, R20, 0x1, 0x1f ;  /* 0x08201f00141b7f89 */ /* 0x000ea800000e0000 */
[----:B------:R-:W3:Y:S01]  /*1930*/  SHFL.DOWN PT, R14, R23, 0x1, 0x1f ;  /* 0x08201f00170e7f89 */ /* 0x000ee200000e0000 */
[----:B0-----:R-:W-:Y:S01]  /*1940*/  FADD R29, R21, R22 ;  /* 0x00000016151d7221 */ /* 0x001fe20000000000 */
[----:B-1----:R-:W-:Y:S01]  /*1950*/  FADD R25, R26, R25 ;  /* 0x000000191a197221 */ /* 0x002fe20000000000 */
[----:B--2---:R-:W-:Y:S01]  /*1960*/  FADD R27, R20, R27 ;  /* 0x0000001b141b7221 */ /* 0x004fe20000000000 */
[----:B---3--:R-:W-:Y:S01]  /*1970*/  FADD R23, R23, R14 ;  /* 0x0000000e17177221 */ /* 0x008fe20000000000 */
[----:B------:R-:W-:Y:S06]  /*1980*/  @P1 BRA `(.L_x_17) ;  /* 0x0000000000681947 */ /* 0x000fec0003800000 */
[----:B------:R-:W-:Y:S01]  /*1990*/  BSSY.RECONVERGENT B1, `(.L_x_18) ;  /* 0x0000006000017945 */ /* 0x000fe20003800200 */
.L_x_19:
[----:B------:R-:W0:Y:S01]  /*19a0*/  LDS R14, [UR12+-0x4] ;  /* 0xfffffc0cff0e7984 */ /* 0x000e220008000800 */
[----:B------:R-:W-:Y:S02]  /*19b0*/  IMAD.U32 R20, RZ, RZ, UR12 ;  /* 0x0000000cff147e24 */ /* 0x000fe4000f8e00ff */
[----:B0-----:R-:W-:-:S05]  /*19c0*/  FADD R15, R27, R14 ;  /* 0x0000000e1b0f7221 */ /* 0x001fca0000000000 */
[----:B------:R-:W0:Y:S02]  /*19d0*/  ATOMS.CAST.SPIN P1, [R20+-0x4], R14, R15 ;  /* 0xfffffc0e1400758d */ /* 0x000e24000182000f */
[----:B0-----:R-:W-:Y:S05]  /*19e0*/  @!P1 BRA `(.L_x_19) ;  /* 0xfffffffc00ec9947 */ /* 0x001fea000383ffff */
[----:B------:R-:W-:Y:S05]  /*19f0*/  BSYNC.RECONVERGENT B1 ;  /* 0x0000000000017941 */ /* 0x000fea0003800200 */
.L_x_18:
[----:B------:R-:W-:Y:S01]  /*1a00*/  BSSY.RECONVERGENT B1, `(.L_x_20) ;  /* 0x0000006000017945 */ /* 0x000fe20003800200 */
.L_x_21:
[----:B------:R-:W0:Y:S01]  /*1a10*/  LDS R14, [UR12] ;  /* 0x0000000cff0e7984 */ /* 0x000e220008000800 */
[----:B------:R-:W-:Y:S01]  /*1a20*/  MOV R20, UR12 ;  /* 0x0000000c00147c02 */ /* 0x000fe20008000f00 */
[----:B0-----:R-:W-:-:S05]  /*1a30*/  FADD R15, R29, R14 ;  /* 0x0000000e1d0f7221 */ /* 0x001fca0000000000 */
[----:B------:R-:W0:Y:S02]  /*1a40*/  ATOMS.CAST.SPIN P1, [R20], R14, R15 ;  /* 0x0000000e1400758d */ /* 0x000e24000182000f */
[----:B0-----:R-:W-:Y:S05]  /*1a50*/  @!P1 BRA `(.L_x_21) ;  /* 0xfffffffc00ec9947 */ /* 0x001fea000383ffff */
[----:B------:R-:W-:Y:S05]  /*1a60*/  BSYNC.RECONVERGENT B1 ;  /* 0x0000000000017941 */ /* 0x000fea0003800200 */
.L_x_20:
[----:B------:R-:W-:Y:S01]  /*1a70*/  BSSY.RECONVERGENT B1, `(.L_x_22) ;  /* 0x0000006000017945 */ /* 0x000fe20003800200 */
[----:B------:R-:W-:-:S07]  /*1a80*/  VIADD R20, R19, UR11 ;  /* 0x0000000b13147c36 */ /* 0x000fce0008000000 */
.L_x_23:
[----:B------:R-:W0:Y:S02]  /*1a90*/  LDS R14, [R20] ;  /* 0x00000000140e7984 */ /* 0x000e240000000800 */
[----:B0-----:R-:W-:-:S05]  /*1aa0*/  FADD R15, R25, R14 ;  /* 0x0000000e190f7221 */ /* 0x001fca0000000000 */
[----:B------:R-:W0:Y:S02]  /*1ab0*/  ATOMS.CAST.SPIN P1, [R20], R14, R15 ;  /* 0x0000000e1400758d */ /* 0x000e24000182000f */
[----:B0-----:R-:W-:Y:S05]  /*1ac0*/  @!P1 BRA `(.L_x_23) ;  /* 0xfffffffc00f09947 */ /* 0x001fea000383ffff */
[----:B------:R-:W-:Y:S05]  /*1ad0*/  BSYNC.RECONVERGENT B1 ;  /* 0x0000000000017941 */ /* 0x000fea0003800200 */
.L_x_22:
[----:B------:R-:W-:-:S07]  /*1ae0*/  IADD3 R20, PT, PT, R19, UR26, RZ ;  /* 0x0000001a13147c10 */ /* 0x000fce000fffe0ff */
.L_x_24:
[----:B------:R-:W0:Y:S02]  /*1af0*/  LDS R14, [R20] ;  /* 0x00000000140e7984 */ /* 0x000e240000000800 */
[----:B0-----:R-:W-:-:S05]  /*1b00*/  FADD R15, R23, R14 ;  /* 0x0000000e170f7221 */ /* 0x001fca0000000000 */
[----:B------:R-:W0:Y:S02]  /*1b10*/  ATOMS.CAST.SPIN P1, [R20], R14, R15 ;  /* 0x0000000e1400758d */ /* 0x000e24000182000f */
[----:B0-----:R-:W-:Y:S05]  /*1b20*/  @!P1 BRA `(.L_x_24) ;  /* 0xfffffffc00f09947 */ /* 0x001fea000383ffff */
.L_x_17:
[----:B------:R-:W-:Y:S05]  /*1b30*/  BSYNC.RECONVERGENT B0 ;  /* 0x0000000000007941 */ /* 0x000fea0003800200 */
.L_x_16:
[----:B------:R-:W-:Y:S01]  /*1b40*/  VIADD R19, R19, 0x4 ;  /* 0x0000000413137836 */ /* 0x000fe20000000000 */
[----:B------:R-:W-:Y:S01]  /*1b50*/  UIADD3 UR12, UPT, UPT, UR12, 0x8, URZ ;  /* 0x000000080c0c7890 */ /* 0x000fe2000fffe0ff */
[----:B------:R-:W-:Y:S11]  /*1b60*/  BRA.U UP0, `(.L_x_25) ;  /* 0xfffffff900a87547 */ /* 0x000ff6000b83ffff */
[----:B------:R-:W-:Y:S05]  /*1b70*/  BRA `(.L_x_14) ;  /* 0x0000000800387947 */ /* 0x000fea0003800000 */
.L_x_15:
[----:B------:R-:W-:Y:S01]  /*1b80*/  LOP3.LUT R19, R5, R14, RZ, 0x3c, !PT ;  /* 0x0000000e05137212 */ /* 0x000fe200078e3cff */
[----:B------:R-:W-:-:S06]  /*1b90*/  UMOV UR5, URZ ;  /* 0x000000ff00057c82 */ /* 0x000fcc0008000000 */
.L_x_39:
[----:B------:R-:W0:Y:S01]  /*1ba0*/  S2UR UR13, SR_CgaCtaId ;  /* 0x00000000000d79c3 */ /* 0x000e220000008800 */
[----:B------:R-:W-:Y:S01]  /*1bb0*/  UMOV UR12, 0x400 ;  /* 0x00000400000c7882 */ /* 0x000fe20000000000 */
[----:B------:R-:W-:Y:S01]  /*1bc0*/  MOV R24, UR25 ;  /* 0x0000001900187c02 */ /* 0x000fe20008000f00 */
[----:B------:R-:W-:Y:S01]  /*1bd0*/  BSSY.RECONVERGENT B0, `(.L_x_26) ;  /* 0x000002a000007945 */ /* 0x000fe20003800200 */
[----:B0-----:R-:W-:-:S04]  /*1be0*/  ULEA UR12, UR13, UR12, 0x18 ;  /* 0x0000000c0d0c7291 */ /* 0x001fc8000f8ec0ff */
[----:B------:R-:W-:-:S09]  /*1bf0*/  ULEA UR12, UR5, UR12, 0x2 ;  /* 0x0000000c050c7291 */ /* 0x000fd2000f8e10ff */
[----:B------:R-:W0:Y:S01]  /*1c00*/  LDS R14, [UR12] ;  /* 0x0000000cff0e7984 */ /* 0x000e220008000800 */
[----:B------:R-:W-:Y:S02]  /*1c10*/  UMOV UR12, 0x85ebca6b ;  /* 0x85ebca6b000c7882 */ /* 0x000fe40000000000 */
[----:B------:R-:W-:-:S06]  /*1c20*/  UIMAD UR12, UR5, UR12, 0x1b873593 ;  /* 0x1b873593050c74a4 */ /* 0x000fcc000f8e020c */
[----:B------:R-:W-:-:S04]  /*1c30*/  LOP3.LUT R15, R19, UR12, RZ, 0x3c, !PT ;  /* 0x0000000c130f7c12 */ /* 0x000fc8000f8e3cff */
[----:B------:R-:W-:Y:S01]  /*1c40*/  SHF.R.U32.HI R20, RZ, 0x10, R15 ;  /* 0x00000010ff147819 */ /* 0x000fe2000001160f */
[----:B------:R-:W1:Y:S03]  /*1c50*/  LDCU UR12, c[0x0][0x414] ;  /* 0x00008280ff0c77ac */ /* 0x000e660008000800 */
[----:B------:R-:W-:-:S05]  /*1c60*/  LOP3.LUT R20, R20, R15, RZ, 0x3c, !PT ;  /* 0x0000000f14147212 */ /* 0x000fca00078e3cff */
[----:B------:R-:W-:-:S05]  /*1c70*/  IMAD R20, R20, -0x7a143595, RZ ;  /* 0x85ebca6b14147824 */ /* 0x000fca00078e02ff */
[----:B------:R-:W-:-:S04]  /*1c80*/  SHF.R.U32.HI R15, RZ, 0xd, R20 ;  /* 0x0000000dff0f7819 */ /* 0x000fc80000011614 */
[----:B------:R-:W-:-:S04]  /*1c90*/  LOP3.LUT R15, R15, R20, RZ, 0x3c, !PT ;  /* 0x000000140f0f7212 */ /* 0x000fc800078e3cff */
[----:B------:R-:W-:-:S04]  /*1ca0*/  SHF.R.U32.HI R20, RZ, 0x10, R15 ;  /* 0x00000010ff147819 */ /* 0x000fc8000001160f */
[----:B------:R-:W-:Y:S01]  /*1cb0*/  LOP3.LUT R20, R20, R15, RZ, 0x3c, !PT ;  /* 0x0000000f14147212 */ /* 0x000fe200078e3cff */
[----:B0-----:R-:W-:Y:S01]  /*1cc0*/  FMUL R14, R13, R14 ;  /* 0x0000000e0d0e7220 */ /* 0x001fe20000400000 */
[----:B------:R-:W0:Y:S03]  /*1cd0*/  MUFU.RCP R15, UR25 ;  /* 0x00000019000f7d08 */ /* 0x000e260008001000 */
[----:B------:R-:W-:Y:S01]  /*1ce0*/  FMUL.RZ R25, R14, 0.15915493667125701904 ;  /* 0x3e22f9830e197820 */ /* 0x000fe2000040c000 */
[----:B------:R-:W-:-:S04]  /*1cf0*/  IMAD R20, R20, -0x3d4d51cb, RZ ;  /* 0xc2b2ae3514147824 */ /* 0x000fc800078e02ff */
[----:B------:R-:W2:Y:S01]  /*1d00*/  MUFU.COS R14, R25 ;  /* 0x00000019000e7308 */ /* 0x000ea20000000000 */
[----:B------:R-:W-:-:S04]  /*1d10*/  SHF.R.U32.HI R21, RZ, 0x10, R20 ;  /* 0x00000010ff157819 */ /* 0x000fc80000011614 */
[----:B------:R-:W-:-:S03]  /*1d20*/  LOP3.LUT R21, R21, R20, RZ, 0x3c, !PT ;  /* 0x0000001415157212 */ /* 0x000fc600078e3cff */
[----:B------:R-:W3:Y:S01]  /*1d30*/  MUFU.SIN R20, R25 ;  /* 0x0000001900147308 */ /* 0x000ee20000000400 */
[----:B------:R-:W-:Y:S01]  /*1d40*/  I2FP.F32.U32 R21, R21 ;  /* 0x0000001500157245 */ /* 0x000fe20000201000 */
[----:B0-----:R-:W-:-:S04]  /*1d50*/  FFMA R24, R15, -R24, 1 ;  /* 0x3f8000000f187423 */ /* 0x001fc80000000818 */
[----:B------:R-:W-:Y:S01]  /*1d60*/  FMUL R22, R21, 2.3283064365386962891e-10 ;  /* 0x2f80000015167820 */ /* 0x000fe20000400000 */
[----:B------:R-:W-:Y:S01]  /*1d70*/  FFMA R15, R15, R24, R15 ;  /* 0x000000180f0f7223 */ /* 0x000fe2000000000f */
[----:B--2---:R-:W-:-:S03]  /*1d80*/  FMUL R21, R11, R14 ;  /* 0x0000000e0b157220 */ /* 0x004fc60000400000 */
[----:B-1----:R-:W-:Y:S01]  /*1d90*/  FSET.BF.GE.AND R22, R22, UR12, PT ;  /* 0x0000000c16167c0a */ /* 0x002fe2000b806000 */
[----:B------:R-:W-:-:S04]  /*1da0*/  FMUL R21, R12, R21 ;  /* 0x000000150c157220 */ /* 0x000fc80000400000 */
[----:B------:R-:W-:Y:S01]  /*1db0*/  FMUL R14, R21, R22 ;  /* 0x00000016150e7220 */ /* 0x000fe20000400000 */
[----:B---3--:R-:W-:-:S03]  /*1dc0*/  FMUL R21, R11, R20 ;  /* 0x000000140b157220 */ /* 0x008fc60000400000 */
[----:B------:R-:W0:Y:S01]  /*1dd0*/  FCHK P1, R14, UR25 ;  /* 0x000000190e007d02 */ /* 0x000e220008020000 */
[----:B------:R-:W-:Y:S01]  /*1de0*/  FFMA R23, R14, R15, RZ ;  /* 0x0000000f0e177223 */ /* 0x000fe200000000ff */
[----:B------:R-:W-:-:S03]  /*1df0*/  FMUL R21, R12, R21 ;  /* 0x000000150c157220 */ /* 0x000fc60000400000 */
[----:B------:R-:W-:-:S04]  /*1e00*/  FFMA R20, R23, -UR25, R14 ;  /* 0x8000001917147c23 */ /* 0x000fc8000800000e */
[----:B------:R-:W-:Y:S01]  /*1e10*/  FFMA R20, R15, R20, R23 ;  /* 0x000000140f147223 */ /* 0x000fe20000000017 */
[----:B0-----:R-:W-:Y:S06]  /*1e20*/  @!P1 BRA `(.L_x_27) ;  /* 0x0000000000109947 */ /* 0x001fec0003800000 */
[----:B------:R-:W-:Y:S01]  /*1e30*/  IMAD.U32 R15, RZ, RZ, UR25 ;  /* 0x00000019ff0f7e24 */ /* 0x000fe2000f8e00ff */
[----:B------:R-:W-:-:S07]  /*1e40*/  MOV R23, 0x1e60 ;  /* 0x00001e6000177802 */ /* 0x000fce0000000f00 */
[----:B------:R-:W-:Y:S05]  /*1e50*/  CALL.REL.NOINC `($__internal_1_$__cuda_sm3x_div_rn_noftz_f32_slowpath) ;  /* 0x0000000c00a07944 */ /* 0x000fea0003c00000 */
[----:B------:R-:W-:-:S07]  /*1e60*/  MOV R20, R24 ;  /* 0x0000001800147202 */ /* 0x000fce0000000f00 */
.L_x_27:
[----:B------:R-:W-:Y:S05]  /*1e70*/  BSYNC.RECONVERGENT B0 ;  /* 0x0000000000007941 */ /* 0x000fea0003800200 */
.L_x_26:
[----:B------:R-:W0:Y:S01]  /*1e80*/  MUFU.RCP R14, UR25 ;  /* 0x00000019000e7d08 */ /* 0x000e220008001000 */
[----:B------:R-:W-:Y:S01]  /*1e90*/  FMUL R24, R21, R22 ;  /* 0x0000001615187220 */ /* 0x000fe20000400000 */
[----:B------:R-:W-:Y:S01]  /*1ea0*/  IMAD.U32 R15, RZ, RZ, UR25 ;  /* 0x00000019ff0f7e24 */ /* 0x000fe2000f8e00ff */
[----:B------:R-:W-:Y:S05]  /*1eb0*/  BSSY.RECONVERGENT B0, `(.L_x_28) ;  /* 0x000000d000007945 */ /* 0x000fea0003800200 */
[----:B------:R-:W1:Y:S01]  /*1ec0*/  FCHK P1, R24, UR25 ;  /* 0x0000001918007d02 */ /* 0x000e620008020000 */
[----:B0-----:R-:W-:-:S04]  /*1ed0*/  FFMA R15, R14, -R15, 1 ;  /* 0x3f8000000e0f7423 */ /* 0x001fc8000000080f */
[----:B------:R-:W-:-:S04]  /*1ee0*/  FFMA R14, R14, R15, R14 ;  /* 0x0000000f0e0e7223 */ /* 0x000fc8000000000e */
[----:B------:R-:W-:-:S04]  /*1ef0*/  FFMA R15, R14, R24, RZ ;  /* 0x000000180e0f7223 */ /* 0x000fc800000000ff */
[----:B------:R-:W-:-:S04]  /*1f00*/  FFMA R22, R15, -UR25, R24 ;  /* 0x800000190f167c23 */ /* 0x000fc80008000018 */
[----:B------:R-:W-:Y:S01]  /*1f10*/  FFMA R22, R14, R22, R15 ;  /* 0x000000160e167223 */ /* 0x000fe2000000000f */
[----:B-1----:R-:W-:Y:S06]  /*1f20*/  @!P1 BRA `(.L_x_29) ;  /* 0x0000000000149947 */ /* 0x002fec0003800000 */
[----:B------:R-:W-:Y:S01]  /*1f30*/  MOV R14, R24 ;  /* 0x00000018000e7202 */ /* 0x000fe20000000f00 */
[----:B------:R-:W-:Y:S01]  /*1f40*/  IMAD.U32 R15, RZ, RZ, UR25 ;  /* 0x00000019ff0f7e24 */ /* 0x000fe2000f8e00ff */
[----:B------:R-:W-:-:S07]  /*1f50*/  MOV R23, 0x1f70 ;  /* 0x00001f7000177802 */ /* 0x000fce0000000f00 */
[----:B------:R-:W-:Y:S05]  /*1f60*/  CALL.REL.NOINC `($__internal_1_$__cuda_sm3x_div_rn_noftz_f32_slowpath) ;  /* 0x0000000c005c7944 */ /* 0x000fea0003c00000 */
[----:B------:R-:W-:-:S07]  /*1f70*/  MOV R22, R24 ;  /* 0x0000001800167202 */ /* 0x000fce0000000f00 */
.L_x_29:
[----:B------:R-:W-:Y:S05]  /*1f80*/  BSYNC.RECONVERGENT B0 ;  /* 0x0000000000007941 */ /* 0x000fea0003800200 */
.L_x_28:
[C---:B------:R-:W-:Y:S01]  /*1f90*/  FMUL R23, R13.reuse, R20 ;  /* 0x000000140d177220 */ /* 0x040fe20000400000 */
[----:B------:R-:W-:Y:S01]  /*1fa0*/  FMUL R27, R13, R22 ;  /* 0x000000160d1b7220 */ /* 0x000fe20000400000 */
[----:B------:R-:W0:Y:S01]  /*1fb0*/  SHFL.DOWN PT, R15, R20, 0x10, 0x1f ;  /* 0x0a001f00140f7f89 */ /* 0x000e2200000e0000 */
[----:B------:R-:W-:Y:S01]  /*1fc0*/  ISETP.NE.AND P1, PT, R16, RZ, PT ;  /* 0x000000ff1000720c */ /* 0x000fe20003f25270 */
[----:B------:R-:W-:Y:S02]  /*1fd0*/  BSSY.RECONVERGENT B0, `(.L_x_30) ;  /* 0x0000045000007945 */ /* 0x000fe40003800200 */
        /* <DEDUP_REMOVED lines=37> */
[----:B--2---:R-:W-:Y:S01]  /*2230*/  FADD R25, R24, R25 ;  /* 0x0000001918197221 */ /* 0x004fe20000000000 */
[----:B---3--:R-:W-:Y:S01]  /*2240*/  FADD R23, R26, R23 ;  /* 0x000000171a177221 */ /* 0x008fe20000000000 */
[----:B------:R-:W-:Y:S06]  /*2250*/  @P1 BRA `(.L_x_31) ;  /* 0x0000000000701947 */ /* 0x000fec0003800000 */
[----:B------:R-:W-:Y:S01]  /*2260*/  IMAD.U32 R20, RZ, RZ, UR5 ;  /* 0x00000005ff147e24 */ /* 0x000fe2000f8e00ff */
[----:B------:R-:W-:Y:S04]  /*2270*/  BSSY.RECONVERGENT B1, `(.L_x_32) ;  /* 0x0000006000017945 */ /* 0x000fe80003800200 */
[----:B------:R-:W-:-:S07]  /*2280*/  LEA R20, R20, UR8, 0x3 ;  /* 0x0000000814147c11 */ /* 0x000fce000f8e18ff */
.L_x_33:
[----:B------:R-:W0:Y:S02]  /*2290*/  LDS R14, [R20] ;  /* 0x00000000140e7984 */ /* 0x000e240000000800 */
[----:B0-----:R-:W-:-:S05]  /*22a0*/  FADD R15, R29, R14 ;  /* 0x0000000e1d0f7221 */ /* 0x001fca0000000000 */
[----:B------:R-:W0:Y:S02]  /*22b0*/  ATOMS.CAST.SPIN P1, [R20], R14, R15 ;  /* 0x0000000e1400758d */ /* 0x000e24000182000f */
[----:B0-----:R-:W-:Y:S05]  /*22c0*/  @!P1 BRA `(.L_x_33) ;  /* 0xfffffffc00f09947 */ /* 0x001fea000383ffff */
[----:B------:R-:W-:Y:S05]  /*22d0*/  BSYNC.RECONVERGENT B1 ;  /* 0x0000000000017941 */ /* 0x000fea0003800200 */
.L_x_32:
[----:B------:R-:W-:Y:S01]  /*22e0*/  BSSY.RECONVERGENT B1, `(.L_x_34) ;  /* 0x0000005000017945 */ /* 0x000fe20003800200 */
.L_x_35:
[----:B------:R-:W0:Y:S02]  /*22f0*/  LDS R14, [R20+0x4] ;  /* 0x00000400140e7984 */ /* 0x000e240000000800 */
[----:B0-----:R-:W-:-:S05]  /*2300*/  FADD R15, R27, R14 ;  /* 0x0000000e1b0f7221 */ /* 0x001fca0000000000 */
[----:B------:R-:W0:Y:S02]  /*2310*/  ATOMS.CAST.SPIN P1, [R20+0x4], R14, R15 ;  /* 0x0000040e1400758d */ /* 0x000e24000182000f */
[----:B0-----:R-:W-:Y:S05]  /*2320*/  @!P1 BRA `(.L_x_35) ;  /* 0xfffffffc00f09947 */ /* 0x001fea000383ffff */
[----:B------:R-:W-:Y:S05]  /*2330*/  BSYNC.RECONVERGENT B1 ;  /* 0x0000000000017941 */ /* 0x000fea0003800200 */
.L_x_34:
[----:B------:R-:W-:Y:S01]  /*2340*/  MOV R20, UR5 ;  /* 0x0000000500147c02 */ /* 0x000fe20008000f00 */
[----:B------:R-:W-:Y:S03]  /*2350*/  BSSY.RECONVERGENT B1, `(.L_x_36) ;  /* 0x0000006000017945 */ /* 0x000fe60003800200 */
[----:B------:R-:W-:-:S07]  /*2360*/  LEA R20, R20, UR24, 0x2 ;  /* 0x0000001814147c11 */ /* 0x000fce000f8e10ff */
.L_x_37:
[----:B------:R-:W0:Y:S02]  /*2370*/  LDS R14, [R20] ;  /* 0x00000000140e7984 */ /* 0x000e240000000800 */
[----:B0-----:R-:W-:-:S05]  /*2380*/  FADD R15, R25, R14 ;  /* 0x0000000e190f7221 */ /* 0x001fca0000000000 */
[----:B------:R-:W0:Y:S02]  /*2390*/  ATOMS.CAST.SPIN P1, [R20], R14, R15 ;  /* 0x0000000e1400758d */ /* 0x000e24000182000f */
[----:B0-----:R-:W-:Y:S05]  /*23a0*/  @!P1 BRA `(.L_x_37) ;  /* 0xfffffffc00f09947 */ /* 0x001fea000383ffff */
[----:B------:R-:W-:Y:S05]  /*23b0*/  BSYNC.RECONVERGENT B1 ;  /* 0x0000000000017941 */ /* 0x000fea0003800200 */
.L_x_36:
[----:B------:R-:W-:-:S05]  /*23c0*/  IMAD.U32 R15, RZ, RZ, UR19 ;  /* 0x00000013ff0f7e24 */ /* 0x000fca000f8e00ff */
[----:B------:R-:W-:-:S07]  /*23d0*/  LEA R20, R15, R20, 0x2 ;  /* 0x000000140f147211 */ /* 0x000fce00078e10ff */
.L_x_38:
[----:B------:R-:W0:Y:S02]  /*23e0*/  LDS R14, [R20] ;  /* 0x00000000140e7984 */ /* 0x000e240000000800 */
[----:B0-----:R-:W-:-:S05]  /*23f0*/  FADD R15, R23, R14 ;  /* 0x0000000e170f7221 */ /* 0x001fca0000000000 */
[----:B------:R-:W0:Y:S02]  /*2400*/  ATOMS.CAST.SPIN P1, [R20], R14, R15 ;  /* 0x0000000e1400758d */ /* 0x000e24000182000f */
[----:B0-----:R-:W-:Y:S05]  /*2410*/  @!P1 BRA `(.L_x_38) ;  /* 0xfffffffc00f09947 */ /* 0x001fea000383ffff */
.L_x_31:
[----:B------:R-:W-:Y:S05]  /*2420*/  BSYNC.RECONVERGENT B0 ;  /* 0x0000000000007941 */ /* 0x000fea0003800200 */
.L_x_30:
[----:B------:R-:W-:-:S04]  /*2430*/  UIADD3 UR5, UPT, UPT, UR5, 0x1, URZ ;  /* 0x0000000105057890 */ /* 0x000fc8000fffe0ff */
[----:B------:R-:W-:-:S09]  /*2440*/  UISETP.NE.AND UP0, UPT, UR5, UR19, UPT ;  /* 0x000000130500728c */ /* 0x000fd2000bf05270 */
[----:B------:R-:W-:Y:S05]  /*2450*/  BRA.U UP0, `(.L_x_39) ;  /* 0xfffffff500d07547 */ /* 0x000fea000b83ffff */
.L_x_14:
[----:B------:R-:W-:-:S04]  /*2460*/  UIADD3 UR4, UPT, UPT, UR4, 0x1, URZ ;  /* 0x0000000104047890 */ /* 0x000fc8000fffe0ff */
[----:B------:R-:W-:-:S09]  /*2470*/  UISETP.NE.AND UP0, UPT, UR4, UR9, UPT ;  /* 0x000000090400728c */ /* 0x000fd2000bf05270 */
[----:B------:R-:W-:Y:S05]  /*2480*/  BRA.U UP0, `(.L_x_40) ;  /* 0xffffffe500a07547 */ /* 0x000fea000b83ffff */
.L_x_6:
[----:B------:R-:W-:Y:S01]  /*2490*/  BAR.SYNC.DEFER_BLOCKING 0x0 ;  /* 0x0000000000007b1d */ /* 0x000fe20000010000 */
[----:B------:R-:W-:-:S05]  /*24a0*/  UISETP.GE.AND UP0, UPT, UR7, 0x1, UPT ;  /* 0x000000010700788c */ /* 0x000fca000bf06270 */
[----:B------:R-:W2:Y:S01]  /*24b0*/  LDCU.128 UR20, c[0x0][0x3c0] ;  /* 0x00007800ff1477ac */ /* 0x000ea20008000c00 */
[----:B------:R-:W-:Y:S01]  /*24c0*/  PLOP3.LUT P1, PT, PT, PT, UP0, 0x80, 0x8 ;  /* 0x000000000008781c */ /* 0x000fe20003f2f008 */
[----:B------:R-:W1:Y:S01]  /*24d0*/  LDCU.64 UR12, c[0x0][0x3e0] ;  /* 0x00007c00ff0c77ac */ /* 0x000e620008000a00 */
[C---:B--2---:R-:W-:Y:S02]  /*24e0*/  IMAD R6, R18.reuse, UR23, RZ ;  /* 0x0000001712067c24 */ /* 0x044fe4000f8e02ff */
[----:B------:R-:W-:Y:S01]  /*24f0*/  IMAD R5, R17, UR22, RZ ;  /* 0x0000001611057c24 */ /* 0x000fe2000f8e02ff */
[----:B------:R-:W2:Y:S01]  /*2500*/  LDCU.64 UR22, c[0x0][0x3f8] ;  /* 0x00007f00ff1677ac */ /* 0x000ea20008000a00 */
[----:B-1----:R-:W-:Y:S01]  /*2510*/  IMAD R8, R18, UR13, RZ ;  /* 0x0000000d12087c24 */ /* 0x002fe2000f8e02ff */
[----:B------:R-:W-:Y:S02]  /*2520*/  SHF.R.S32.HI R10, RZ, 0x1f, R6 ;  /* 0x0000001fff0a7819 */ /* 0x000fe40000011406 */
[----:B------:R-:W-:-:S04]  /*2530*/  IADD3 R11, P0, PT, R5, R6, RZ ;  /* 0x00000006050b7210 */ /* 0x000fc80007f1e0ff */
[----:B0-2---:R-:W-:Y:S09]  /*2540*/  @!P1 EXIT ;  /* 0x000000000000994d */ /* 0x005ff20003800000 */
[----:B------:R-:W0:Y:S01]  /*2550*/  S2UR UR8, SR_CgaCtaId ;  /* 0x00000000000879c3 */ /* 0x000e220000008800 */
[----:B------:R-:W-:Y:S01]  /*2560*/  IMAD R7, R17, UR12, RZ ;  /* 0x0000000c11077c24 */ /* 0x000fe2000f8e02ff */
[----:B------:R-:W-:Y:S01]  /*2570*/  LEA.HI.X.SX32 R14, R5, R10, 0x1, P0 ;  /* 0x0000000a050e7211 */ /* 0x000fe200000f0eff */
[----:B------:R-:W1:Y:S01]  /*2580*/  LDCU UR9, c[0x0][0x40c] ;  /* 0x00008180ff0977ac */ /* 0x000e620008000800 */
[----:B------:R-:W-:Y:S01]  /*2590*/  SHF.R.S32.HI R10, RZ, 0x1f, R8 ;  /* 0x0000001fff0a7819 */ /* 0x000fe20000011408 */
[----:B------:R-:W-:Y:S01]  /*25a0*/  IMAD R9, R17, UR22, RZ ;  /* 0x0000001611097c24 */ /* 0x000fe2000f8e02ff */
[C---:B------:R-:W-:Y:S01]  /*25b0*/  IADD3 R6, P0, PT, R7.reuse, R8, RZ ;  /* 0x0000000807067210 */ /* 0x040fe20007f1e0ff */
[----:B------:R-:W-:Y:S01]  /*25c0*/  IMAD R8, R18, UR23, RZ ;  /* 0x0000001712087c24 */ /* 0x000fe2000f8e02ff */
[----:B------:R-:W-:Y:S01]  /*25d0*/  USHF.L.U32 UR10, UR19, 0x2, URZ ;  /* 0x00000002130a7899 */ /* 0x000fe200080006ff */
[----:B------:R-:W-:Y:S01]  /*25e0*/  MOV R15, R0 ;  /* 0x00000000000f7202 */ /* 0x000fe20000000f00 */
[----:B------:R-:W-:Y:S01]  /*25f0*/  UMOV UR5, 0x400 ;  /* 0x0000040000057882 */ /* 0x000fe20000000000 */
[----:B------:R-:W-:Y:S01]  /*2600*/  LEA.HI.X.SX32 R7, R7, R10, 0x1, P0 ;  /* 0x0000000a07077211 */ /* 0x000fe200000f0eff */
[----:B------:R-:W-:Y:S01]  /*2610*/  VIADD R10, R4, UR17 ;  /* 0x00000011040a7c36 */ /* 0x000fe20008000000 */
[----:B------:R-:W-:Y:S01]  /*2620*/  SHF.R.S32.HI R12, RZ, 0x1f, R8 ;  /* 0x0000001fff0c7819 */ /* 0x000fe20000011408 */
[----:B------:R-:W-:Y:S01]  /*2630*/  UIMAD UR4, UR17, UR16, URZ ;  /* 0x00000010110472a4 */ /* 0x000fe2000f8e02ff */
[----:B------:R-:W-:Y:S01]  /*2640*/  IADD3 R8, P1, PT, R9, R8, RZ ;  /* 0x0000000809087210 */ /* 0x000fe20007f3e0ff */
[----:B------:R-:W-:Y:S01]  /*2650*/  IMAD R3, R10, UR16, R3 ;  /* 0x000000100a037c24 */ /* 0x000fe2000f8e0203 */
[----:B------:R-:W-:Y:S01]  /*2660*/  LEA R4, P0, R11, UR20, 0x2 ;  /* 0x000000140b047c11 */ /* 0x000fe2000f8010ff */
[----:B------:R-:W-:Y:S01]  /*2670*/  UIADD3 UR11, UPT, UPT, -UR7, URZ, URZ ;  /* 0x000000ff070b7290 */ /* 0x000fe2000fffe1ff */
[----:B------:R-:W-:Y:S01]  /*2680*/  LEA.HI.X.SX32 R9, R9, R12, 0x1, P1 ;  /* 0x0000000c09097211 */ /* 0x000fe200008f0eff */
[----:B------:R-:W-:Y:S01]  /*2690*/  IMAD R13, R3, UR18, R2 ;  /* 0x00000012030d7c24 */ /* 0x000fe2000f8e0202 */
[----:B------:R-:W-:Y:S01]  /*26a0*/  SHF.L.U32 R2, R0, 0x2, RZ ;  /* 0x0000000200027819 */ /* 0x000fe200000006ff */
[----:B------:R-:W-:Y:S01]  /*26b0*/  IMAD.U32 R3, RZ, RZ, UR19 ;  /* 0x00000013ff037e24 */ /* 0x000fe2000f8e00ff */
[----:B------:R-:W-:Y:S01]  /*26c0*/  LEA.HI.X R5, R11, UR21, R14, 0x2, P0 ;  /* 0x000000150b057c11 */ /* 0x000fe200080f140e */
[----:B0-----:R-:W-:Y:S01]  /*26d0*/  ULEA UR5, UR8, UR5, 0x18 ;  /* 0x0000000508057291 */ /* 0x001fe2000f8ec0ff */
[----:B------:R-:W-:Y:S01]  /*26e0*/  IADD3 R20, PT, PT, R2, UR10, RZ ;  /* 0x0000000a02147c10 */ /* 0x000fe2000fffe0ff */
[----:B------:R-:W-:Y:S01]  /*26f0*/  IMAD R12, R3, 0x8, R2 ;  /* 0x00000008030c7824 */ /* 0x000fe200078e0202 */
[----:B------:R-:W-:Y:S01]  /*2700*/  LEA R14, R13, UR10, 0x2 ;  /* 0x0000000a0d0e7c11 */ /* 0x000fe2000f8e10ff */
[----:B------:R-:W0:Y:S01]  /*2710*/  LDCU UR22, c[0x0][0x40c] ;  /* 0x00008180ff1677ac */ /* 0x000e220008000800 */
[----:B------:R-:W2:Y:S01]  /*2720*/  LDCU.64 UR12, c[0x0][0x3d8] ;  /* 0x00007b00ff0c77ac */ /* 0x000ea20008000a00 */
[----:B------:R-:W3:Y:S01]  /*2730*/  LDCU.64 UR20, c[0x0][0x3f0] ;  /* 0x00007e00ff1477ac */ /* 0x000ee20008000a00 */
[----:B------:R-:W-:-:S02]  /*2740*/  UIMAD UR4, UR4, UR18, URZ ;  /* 0x00000012040472a4 */ /* 0x000fc4000f8e02ff */
[----:B-1----:R-:W-:-:S12]  /*2750*/  ULEA UR8, UR9, UR5, 0x2 ;  /* 0x0000000509087291 */ /* 0x002fd8000f8e10ff */
.L_x_43:
[----:B0-----:R-:W-:Y:S01]  /*2760*/  ISETP.GE.AND P0, PT, R0, UR22, PT ;  /* 0x0000001600007c0c */ /* 0x001fe2000bf06270 */
[----:B------:R-:W-:Y:S01]  /*2770*/  UIADD3 UR11, UPT, UPT, UR11, 0x1, URZ ;  /* 0x000000010b0b7890 */ /* 0x000fe2000fffe0ff */
[----:B------:R-:W-:Y:S01]  /*2780*/  ISETP.GE.AND P1, PT, R13, UR22, PT ;  /* 0x000000160d007c0c */ /* 0x000fe2000bf26270 */
[----:B------:R-:W-:Y:S01]  /*2790*/  BSSY.RECONVERGENT B0, `(.L_x_41) ;  /* 0x0000015000007945 */ /* 0x000fe20003800200 */
[----:B------:R-:W-:-:S09]  /*27a0*/  ISETP.GE.AND P2, PT, R15, UR19, PT ;  /* 0x000000130f007c0c */ /* 0x000fd2000bf46270 */
[----:B------:R-:W0:Y:S01]  /*27b0*/  @!P0 LDS R17, [R20+UR5] ;  /* 0x0000000514118984 */ /* 0x000e220008000800 */
[----:B------:R-:W-:-:S03]  /*27c0*/  @!P0 IMAD.WIDE.U32 R2, R0, 0x4, R4 ;  /* 0x0000000400028825 */ /* 0x000fc600078e0004 */
[----:B------:R-:W1:Y:S01]  /*27d0*/  @!P1 LDS R19, [R14+UR5] ;  /* 0x000000050e139984 */ /* 0x000e620008000800 */
[----:B------:R-:W-:-:S03]  /*27e0*/  @!P1 IMAD.WIDE.U32 R10, R13, 0x4, R4 ;  /* 0x000000040d0a9825 */ /* 0x000fc600078e0004 */
[----:B0-----:R0:W-:Y:S04]  /*27f0*/  @!P0 STG.E desc[UR14][R2.64], R17 ;  /* 0x0000001102008986 */ /* 0x0011e8000c10190e */
[----:B-1----:R0:W-:Y:S01]  /*2800*/  @!P1 STG.E desc[UR14][R10.64], R19 ;  /* 0x000000130a009986 */ /* 0x0021e2000c10190e */
[----:B------:R-:W-:Y:S05]  /*2810*/  @P2 BRA `(.L_x_42) ;  /* 0x0000000000302947 */ /* 0x000fea0003800000 */
[----:B0-----:R-:W0:Y:S01]  /*2820*/  LDS R17, [R20+UR8] ;  /* 0x0000000814117984 */ /* 0x001e220008000800 */
[C---:B------:R-:W-:Y:S02]  /*2830*/  IADD3 R3, P0, PT, R15.reuse, R6, RZ ;  /* 0x000000060f037210 */ /* 0x040fe40007f1e0ff */
[----:B------:R-:W-:Y:S01]  /*2840*/  IADD3 R11, P1, PT, R15, R8, RZ ;  /* 0x000000080f0b7210 */ /* 0x000fe20007f3e0ff */
[----:B------:R-:W1:Y:S02]  /*2850*/  LDS R19, [R12+UR8] ;  /* 0x000000080c137984 */ /* 0x000e640008000800 */
[----:B------:R-:W-:Y:S01]  /*2860*/  IMAD.X R18, RZ, RZ, R7, P0 ;  /* 0x000000ffff127224 */ /* 0x000fe200000e0607 */
[----:B--2---:R-:W-:Y:S02]  /*2870*/  LEA R2, P0, R3, UR12, 0x2 ;  /* 0x0000000c03027c11 */ /* 0x004fe4000f8010ff */
[----:B------:R-:W-:Y:S02]  /*2880*/  IADD3.X R16, PT, PT, RZ, R9, RZ, P1, !PT ;  /* 0x00000009ff107210 */ /* 0x000fe40000ffe4ff */
[----:B---3--:R-:W-:-:S02]  /*2890*/  LEA R10, P1, R11, UR20, 0x2 ;  /* 0x000000140b0a7c11 */ /* 0x008fc4000f8210ff */
[----:B------:R-:W-:Y:S02]  /*28a0*/  LEA.HI.X R3, R3, UR13, R18, 0x2, P0 ;  /* 0x0000000d03037c11 */ /* 0x000fe400080f1412 */
[----:B------:R-:W-:-:S03]  /*28b0*/  LEA.HI.X R11, R11, UR21, R16, 0x2, P1 ;  /* 0x000000150b0b7c11 */ /* 0x000fc600088f1410 */
[----:B0-----:R4:W-:Y:S04]  /*28c0*/  STG.E desc[UR14][R2.64], R17 ;  /* 0x0000001102007986 */ /* 0x0019e8000c10190e */
[----:B-1----:R4:W-:Y:S02]  /*28d0*/  STG.E desc[UR14][R10.64], R19 ;  /* 0x000000130a007986 */ /* 0x0029e4000c10190e */
.L_x_42:
[----:B--23--:R-:W-:Y:S05]  /*28e0*/  BSYNC.RECONVERGENT B0 ;  /* 0x0000000000007941 */ /* 0x00cfea0003800200 */
.L_x_41:
[----:B------:R-:W-:Y:S01]  /*28f0*/  UISETP.NE.AND UP0, UPT, UR11, URZ, UPT ;  /* 0x000000ff0b00728c */ /* 0x000fe2000bf05270 */
[----:B0---4-:R-:W-:Y:S01]  /*2900*/  IMAD.U32 R2, RZ, RZ, UR4 ;  /* 0x00000004ff027e24 */ /* 0x011fe2000f8e00ff */
[----:B------:R-:W-:Y:S01]  /*2910*/  IADD3 R15, PT, PT, R15, UR6, RZ ;  /* 0x000000060f0f7c10 */ /* 0x000fe2000fffe0ff */
[----:B------:R-:W-:Y:S02]  /*2920*/  ULEA UR8, UR4, UR8, 0x2 ;  /* 0x0000000804087291 */ /* 0x000fe4000f8e10ff */
[C---:B------:R-:W-:Y:S01]  /*2930*/  IMAD R0, R2.reuse, 0x2, R0 ;  /* 0x0000000202007824 */ /* 0x040fe200078e0200 */
[----:B------:R-:W-:Y:S01]  /*2940*/  LEA R13, R2, R13, 0x1 ;  /* 0x0000000d020d7211 */ /* 0x000fe200078e08ff */
[----:B------:R-:W-:Y:S02]  /*2950*/  ULEA UR5, UR4, UR5, 0x3 ;  /* 0x0000000504057291 */ /* 0x000fe4000f8e18ff */
[----:B------:R-:W-:Y:S10]  /*2960*/  BRA.U UP0, `(.L_x_43) ;  /* 0xfffffffd007c7547 */ /* 0x000ff4000b83ffff */
[----:B------:R-:W-:Y:S05]  /*2970*/  EXIT ;  /* 0x000000000000794d */ /* 0x000fea0003800000 */
        .weak           $__internal_0_$__cuda_sm20_rcp_rn_f32_slowpath
        .type           $__internal_0_$__cuda_sm20_rcp_rn_f32_slowpath,@function
        .size           $__internal_0_$__cuda_sm20_rcp_rn_f32_slowpath,($__internal_1_$__cuda_sm3x_div_rn_noftz_f32_slowpath - $__internal_0_$__cuda_sm20_rcp_rn_f32_slowpath)
$__internal_0_$__cuda_sm20_rcp_rn_f32_slowpath:
[----:B------:R-:W-:Y:S01]  /*2980*/  IMAD.SHL.U32 R14, R12, 0x2, RZ ;  /* 0x000000020c0e7824 */ /* 0x000fe200078e00ff */
[----:B------:R-:W-:Y:S04]  /*2990*/  BSSY.RECONVERGENT B1, `(.L_x_44) ;  /* 0x0000030000017945 */ /* 0x000fe80003800200 */
[----:B------:R-:W-:-:S04]  /*29a0*/  SHF.R.U32.HI R14, RZ, 0x18, R14 ;  /* 0x00000018ff0e7819 */ /* 0x000fc8000001160e */
[----:B------:R-:W-:-:S13]  /*29b0*/  ISETP.NE.U32.AND P1, PT, R14, RZ, PT ;  /* 0x000000ff0e00720c */ /* 0x000fda0003f25070 */
[----:B------:R-:W-:Y:S05]  /*29c0*/  @P1 BRA `(.L_x_45) ;  /* 0x0000000000281947 */ /* 0x000fea0003800000 */
[----:B------:R-:W-:-:S04]  /*29d0*/  SHF.L.U32 R14, R12, 0x1, RZ ;  /* 0x000000010c0e7819 */ /* 0x000fc800000006ff */
[----:B------:R-:W-:-:S13]  /*29e0*/  ISETP.NE.AND P1, PT, R14, RZ, PT ;  /* 0x000000ff0e00720c */ /* 0x000fda0003f25270 */
[----:B------:R-:W-:Y:S01]  /*29f0*/  @P1 FFMA R21, R12, 1.84467440737095516160e+19, RZ ;  /* 0x5f8000000c151823 */ /* 0x000fe200000000ff */
[----:B------:R-:W-:Y:S08]  /*2a00*/  @!P1 MUFU.RCP R15, R12 ;  /* 0x0000000c000f9308 */ /* 0x000ff00000001000 */
[----:B------:R-:W0:Y:S02]  /*2a10*/  @P1 MUFU.RCP R14, R21 ;  /* 0x00000015000e1308 */ /* 0x000e240000001000 */
[----:B0-----:R-:W-:-:S04]  /*2a20*/  @P1 FFMA R22, R21, R14, -1 ;  /* 0xbf80000015161423 */ /* 0x001fc8000000000e */
[----:B------:R-:W-:-:S04]  /*2a30*/  @P1 FADD.FTZ R23, -R22, -RZ ;  /* 0x800000ff16171221 */ /* 0x000fc80000010100 */
[----:B------:R-:W-:-:S04]  /*2a40*/  @P1 FFMA R14, R14, R23, R14 ;  /* 0x000000170e0e1223 */ /* 0x000fc8000000000e */
[----:B------:R-:W-:Y:S01]  /*2a50*/  @P1 FFMA R15, R14, 1.84467440737095516160e+19, RZ ;  /* 0x5f8000000e0f1823 */ /* 0x000fe200000000ff */
[----:B------:R-:W-:Y:S06]  /*2a60*/  BRA `(.L_x_46) ;  /* 0x0000000000887947 */ /* 0x000fec0003800000 */
.L_x_45:
[----:B------:R-:W-:-:S05]  /*2a70*/  VIADD R15, R14, 0xffffff03 ;  /* 0xffffff030e0f7836 */ /* 0x000fca0000000000 */
[----:B------:R-:W-:-:S13]  /*2a80*/  ISETP.GT.U32.AND P1, PT, R15, 0x1, PT ;  /* 0x000000010f00780c */ /* 0x000fda0003f24070 */
[----:B------:R-:W-:Y:S05]  /*2a90*/  @P1 BRA `(.L_x_47) ;  /* 0x0000000000781947 */ /* 0x000fea0003800000 */
[----:B------:R-:W-:Y:S01]  /*2aa0*/  LOP3.LUT R21, R12, 0x7fffff, RZ, 0xc0, !PT ;  /* 0x007fffff0c157812 */ /* 0x000fe200078ec0ff */
[----:B------:R-:W-:-:S03]  /*2ab0*/  HFMA2 R26, -RZ, RZ, 0, 1.78813934326171875e-07 ;  /* 0x00000003ff1a7431 */ /* 0x000fc600000001ff */
[----:B------:R-:W-:-:S04]  /*2ac0*/  LOP3.LUT R21, R21, 0x3f800000, RZ, 0xfc, !PT ;  /* 0x3f80000015157812 */ /* 0x000fc800078efcff */
[----:B------:R-:W0:Y:S01]  /*2ad0*/  MUFU.RCP R22, R21 ;  /* 0x0000001500167308 */ /* 0x000e220000001000 */
[----:B------:R-:W-:Y:S01]  /*2ae0*/  SHF.L.U32 R25, R26, R15, RZ ;  /* 0x0000000f1a197219 */ /* 0x000fe200000006ff */
[----:B0-----:R-:W-:-:S04]  /*2af0*/  FFMA R23, R21, R22, -1 ;  /* 0xbf80000015177423 */ /* 0x001fc80000000016 */
[----:B------:R-:W-:-:S04]  /*2b00*/  FADD.FTZ R23, -R23, -RZ ;  /* 0x800000ff17177221 */ /* 0x000fc80000010100 */
[CCC-:B------:R-:W-:Y:S01]  /*2b10*/  FFMA.RM R24, R22.reuse, R23.reuse, R22.reuse ;  /* 0x0000001716187223 */ /* 0x1c0fe20000004016 */
[----:B------:R-:W-:-:S04]  /*2b20*/  FFMA.RP R23, R22, R23, R22 ;  /* 0x0000001716177223 */ /* 0x000fc80000008016 */
[C---:B------:R-:W-:Y:S02]  /*2b30*/  LOP3.LUT R22, R24.reuse, 0x7fffff, RZ, 0xc0, !PT ;  /* 0x007fffff18167812 */ /* 0x040fe400078ec0ff */
[----:B------:R-:W-:Y:S02]  /*2b40*/  FSETP.NEU.FTZ.AND P1, PT, R24, R23, PT ;  /* 0x000000171800720b */ /* 0x000fe40003f3d000 */
[----:B------:R-:W-:Y:S02]  /*2b50*/  LOP3.LUT R22, R22, 0x800000, RZ, 0xfc, !PT ;  /* 0x0080000016167812 */ /* 0x000fe400078efcff */
[----:B------:R-:W-:Y:S02]  /*2b60*/  SEL R23, RZ, 0xffffffff, !P1 ;  /* 0xffffffffff177807 */ /* 0x000fe40004800000 */
[----:B------:R-:W-:-:S03]  /*2b70*/  LOP3.LUT R24, R25, R22, RZ, 0xc0, !PT ;  /* 0x0000001619187212 */ /* 0x000fc600078ec0ff */
[----:B------:R-:W-:Y:S01]  /*2b80*/  IMAD.MOV R23, RZ, RZ, -R23 ;  /* 0x000000ffff177224 */ /* 0x000fe200078e0a17 */
[----:B------:R-:W-:-:S04]  /*2b90*/  SHF.R.U32.HI R24, RZ, R15, R24 ;  /* 0x0000000fff187219 */ /* 0x000fc80000011618 */
[----:B------:R-:W-:Y:S02]  /*2ba0*/  LOP3.LUT P2, RZ, R23, R15, R22, 0xf8, !PT ;  /* 0x0000000f17ff7212 */ /* 0x000fe4000784f816 */
[C---:B------:R-:W-:Y:S02]  /*2bb0*/  LOP3.LUT P1, RZ, R24.reuse, 0x1, RZ, 0xc0, !PT ;  /* 0x0000000118ff7812 */ /* 0x040fe4000782c0ff */
[----:B------:R-:W-:-:S04]  /*2bc0*/  LOP3.LUT P3, RZ, R24, 0x2, RZ, 0xc0, !PT ;  /* 0x0000000218ff7812 */ /* 0x000fc8000786c0ff */
[----:B------:R-:W-:Y:S02]  /*2bd0*/  PLOP3.LUT P1, PT, P1, P2, P3, 0xe0, 0x0 ;  /* 0x000000000000781c */ /* 0x000fe40000f25c30 */
[----:B------:R-:W-:Y:S02]  /*2be0*/  LOP3.LUT P2, RZ, R12, 0x7fffff, RZ, 0xc0, !PT ;  /* 0x007fffff0cff7812 */ /* 0x000fe4000784c0ff */
[----:B------:R-:W-:-:S04]  /*2bf0*/  SEL R15, RZ, 0x1, !P1 ;  /* 0x00000001ff0f7807 */ /* 0x000fc80004800000 */
[----:B------:R-:W-:-:S04]  /*2c00*/  IADD3 R15, PT, PT, -R15, RZ, RZ ;  /* 0x000000ff0f0f7210 */ /* 0x000fc80007ffe1ff */
[----:B------:R-:W-:Y:S01]  /*2c10*/  ISETP.GE.AND P1, PT, R15, RZ, PT ;  /* 0x000000ff0f00720c */ /* 0x000fe20003f26270 */
[----:B------:R-:W-:-:S05]  /*2c20*/  VIADD R15, R14, 0xffffff04 ;  /* 0xffffff040e0f7836 */ /* 0x000fca0000000000 */
[----:B------:R-:W-:-:S07]  /*2c30*/  SHF.R.U32.HI R15, RZ, R15, R22 ;  /* 0x0000000fff0f7219 */ /* 0x000fce0000011616 */
[----:B------:R-:W-:-:S05]  /*2c40*/  @!P1 IADD3 R15, PT, PT, R15, 0x1, RZ ;  /* 0x000000010f0f9810 */ /* 0x000fca0007ffe0ff */
[----:B------:R-:W-:-:S05]  /*2c50*/  @!P2 IMAD.SHL.U32 R15, R15, 0x2, RZ ;  /* 0x000000020f0fa824 */ /* 0x000fca00078e00ff */
[----:B------:R-:W-:Y:S01]  /*2c60*/  LOP3.LUT R15, R15, 0x80000000, R12, 0xf8, !PT ;  /* 0x800000000f0f7812 */ /* 0x000fe200078ef80c */
[----:B------:R-:W-:Y:S06]  /*2c70*/  BRA `(.L_x_46) ;  /* 0x0000000000047947 */ /* 0x000fec0003800000 */
.L_x_47:
[----:B------:R0:W1:Y:S02]  /*2c80*/  MUFU.RCP R15, R12 ;  /* 0x0000000c000f7308 */ /* 0x0000640000001000 */
.L_x_46:
[----:B------:R-:W-:Y:S05]  /*2c90*/  BSYNC.RECONVERGENT B1 ;  /* 0x0000000000017941 */ /* 0x000fea0003800200 */
.L_x_44:
[----:B01----:R-:W-:Y:S01]  /*2ca0*/  MOV R12, R15 ;  /* 0x0000000f000c7202 */ /* 0x003fe20000000f00 */
[----:B------:R-:W-:Y:S02]  /*2cb0*/  HFMA2 R15, -RZ, RZ, 0, 0 ;  /* 0x00000000ff0f7431 */ /* 0x000fe400000001ff */
[----:B------:R-:W-:-:S04]  /*2cc0*/  IMAD.MOV.U32 R14, RZ, RZ, R20 ;  /* 0x000000ffff0e7224 */ /* 0x000fc800078e0014 */
[----:B------:R-:W-:Y:S05]  /*2cd0*/  RET.REL.NODEC R14 `(_Z19wf_embedding_kernelPKfiiiS0_iiiS0_iPfiiiS1_iiiS1_iiiiiiifj) ;  /* 0xffffffd00ec87950 */ /* 0x000fea0003c3ffff */
        .weak           $__internal_1_$__cuda_sm3x_div_rn_noftz_f32_slowpath
        .type           $__internal_1_$__cuda_sm3x_div_rn_noftz_f32_slowpath,@function
        .size           $__internal_1_$__cuda_sm3x_div_rn_noftz_f32_slowpath,(.L_x_65 - $__internal_1_$__cuda_sm3x_div_rn_noftz_f32_slowpath)
$__internal_1_$__cuda_sm3x_div_rn_noftz_f32_slowpath:
[----:B------:R-:W-:Y:S01]  /*2ce0*/  SHF.R.U32.HI R24, RZ, 0x17, R15 ;  /* 0x00000017ff187819 */ /* 0x000fe2000001160f */
[----:B------:R-:W-:Y:S01]  /*2cf0*/  BSSY.RECONVERGENT B1, `(.L_x_48) ;  /* 0x0000062000017945 */ /* 0x000fe20003800200 */
[----:B------:R-:W-:Y:S02]  /*2d00*/  SHF.R.U32.HI R26, RZ, 0x17, R14 ;  /* 0x00000017ff1a7819 */ /* 0x000fe4000001160e */
[----:B------:R-:W-:Y:S02]  /*2d10*/  LOP3.LUT R24, R24, 0xff, RZ, 0xc0, !PT ;  /* 0x000000ff18187812 */ /* 0x000fe400078ec0ff */
[----:B------:R-:W-:-:S03]  /*2d20*/  LOP3.LUT R26, R26, 0xff, RZ, 0xc0, !PT ;  /* 0x000000ff1a1a7812 */ /* 0x000fc600078ec0ff */
[----:B------:R-:W-:Y:S01]  /*2d30*/  VIADD R28, R24, 0xffffffff ;  /* 0xffffffff181c7836 */ /* 0x000fe20000000000 */
[----:B------:R-:W-:-:S04]  /*2d40*/  IADD3 R27, PT, PT, R26, -0x1, RZ ;  /* 0xffffffff1a1b7810 */ /* 0x000fc80007ffe0ff */
[----:B------:R-:W-:-:S04]  /*2d50*/  ISETP.GT.U32.AND P1, PT, R28, 0xfd, PT ;  /* 0x000000fd1c00780c */ /* 0x000fc80003f24070 */
[----:B------:R-:W-:-:S13]  /*2d60*/  ISETP.GT.U32.OR P1, PT, R27, 0xfd, P1 ;  /* 0x000000fd1b00780c */ /* 0x000fda0000f24470 */
[----:B------:R-:W-:Y:S01]  /*2d70*/  @!P1 IMAD.MOV.U32 R25, RZ, RZ, RZ ;  /* 0x000000ffff199224 */ /* 0x000fe200078e00ff */
[----:B------:R-:W-:Y:S06]  /*2d80*/  @!P1 BRA `(.L_x_49) ;  /* 0x00000000005c9947 */ /* 0x000fec0003800000 */
[----:B------:R-:W-:Y:S02]  /*2d90*/  FSETP.GTU.FTZ.AND P1, PT, |R14|, +INF , PT ;  /* 0x7f8000000e00780b */ /* 0x000fe40003f3c200 */
[----:B------:R-:W-:-:S04]  /*2da0*/  FSETP.GTU.FTZ.AND P2, PT, |R15|, +INF , PT ;  /* 0x7f8000000f00780b */ /* 0x000fc80003f5c200 */
[----:B------:R-:W-:-:S13]  /*2db0*/  PLOP3.LUT P1, PT, P1, P2, PT, 0xf8, 0x8f ;  /* 0x00000000008f781c */ /* 0x000fda0000f25f70 */
[----:B------:R-:W-:Y:S05]  /*2dc0*/  @P1 BRA `(.L_x_50) ;  /* 0x00000004004c1947 */ /* 0x000fea0003800000 */
[----:B------:R-:W-:-:S13]  /*2dd0*/  LOP3.LUT P1, RZ, R15, 0x7fffffff, R14, 0xc8, !PT ;  /* 0x7fffffff0fff7812 */ /* 0x000fda000782c80e */
[----:B------:R-:W-:Y:S05]  /*2de0*/  @!P1 BRA `(.L_x_51) ;  /* 0x00000004003c9947 */ /* 0x000fea0003800000 */
[C---:B------:R-:W-:Y:S02]  /*2df0*/  FSETP.NEU.FTZ.AND P2, PT, |R14|.reuse, +INF , PT ;  /* 0x7f8000000e00780b */ /* 0x040fe40003f5d200 */
[----:B------:R-:W-:Y:S02]  /*2e00*/  FSETP.NEU.FTZ.AND P3, PT, |R15|, +INF , PT ;  /* 0x7f8000000f00780b */ /* 0x000fe40003f7d200 */
[----:B------:R-:W-:-:S11]  /*2e10*/  FSETP.NEU.FTZ.AND P1, PT, |R14|, +INF , PT ;  /* 0x7f8000000e00780b */ /* 0x000fd60003f3d200 */
[----:B------:R-:W-:Y:S05]  /*2e20*/  @!P3 BRA !P2, `(.L_x_51) ;  /* 0x00000004002cb947 */ /* 0x000fea0005000000 */
[----:B------:R-:W-:-:S04]  /*2e30*/  LOP3.LUT P2, RZ, R14, 0x7fffffff, RZ, 0xc0, !PT ;  /* 0x7fffffff0eff7812 */ /* 0x000fc8000784c0ff */
[----:B------:R-:W-:-:S13]  /*2e40*/  PLOP3.LUT P2, PT, P3, P2, PT, 0x2f, 0xf2 ;  /* 0x0000000000f2781c */ /* 0x000fda0001f44577 */
[----:B------:R-:W-:Y:S05]  /*2e50*/  @P2 BRA `(.L_x_52) ;  /* 0x0000000400182947 */ /* 0x000fea0003800000 */
[----:B------:R-:W-:-:S04]  /*2e60*/  LOP3.LUT P2, RZ, R15, 0x7fffffff, RZ, 0xc0, !PT ;  /* 0x7fffffff0fff7812 */ /* 0x000fc8000784c0ff */
[----:B------:R-:W-:-:S13]  /*2e70*/  PLOP3.LUT P1, PT, P1, P2, PT, 0x2f, 0xf2 ;  /* 0x0000000000f2781c */ /* 0x000fda0000f24577 */
[----:B------:R-:W-:Y:S05]  /*2e80*/  @P1 BRA `(.L_x_53) ;  /* 0x0000000400001947 */ /* 0x000fea0003800000 */
[----:B------:R-:W-:Y:S02]  /*2e90*/  ISETP.GE.AND P1, PT, R27, RZ, PT ;  /* 0x000000ff1b00720c */ /* 0x000fe40003f26270 */
[----:B------:R-:W-:-:S11]  /*2ea0*/  ISETP.GE.AND P2, PT, R28, RZ, PT ;  /* 0x000000ff1c00720c */ /* 0x000fd60003f46270 */
[----:B------:R-:W-:Y:S01]  /*2eb0*/  @P1 MOV R25, RZ ;  /* 0x000000ff00191202 */ /* 0x000fe20000000f00 */
[----:B------:R-:W-:Y:S02]  /*2ec0*/  @!P1 IMAD.MOV.U32 R25, RZ, RZ, -0x40 ;  /* 0xffffffc0ff199424 */ /* 0x000fe400078e00ff */
[----:B------:R-:W-:Y:S01]  /*2ed0*/  @!P1 FFMA R14, R14, 1.84467440737095516160e+19, RZ ;  /* 0x5f8000000e0e9823 */ /* 0x000fe200000000ff */
[----:B------:R-:W-:Y:S02]  /*2ee0*/  @!P2 FFMA R15, R15, 1.84467440737095516160e+19, RZ ;  /* 0x5f8000000f0fa823 */ /* 0x000fe400000000ff */
[----:B------:R-:W-:-:S07]  /*2ef0*/  @!P2 IADD3 R25, PT, PT, R25, 0x40, RZ ;  /* 0x000000401919a810 */ /* 0x000fce0007ffe0ff */
.L_x_49:
[----:B------:R-:W-:Y:S01]  /*2f00*/  LEA R28, R24, 0xc0800000, 0x17 ;  /* 0xc0800000181c7811 */ /* 0x000fe200078eb8ff */
[----:B------:R-:W-:Y:S01]  /*2f10*/  BSSY.RECONVERGENT B2, `(.L_x_54) ;  /* 0x0000036000027945 */ /* 0x000fe20003800200 */
[----:B------:R-:W-:-:S03]  /*2f20*/  IADD3 R29, PT, PT, R26, -0x7f, RZ ;  /* 0xffffff811a1d7810 */ /* 0x000fc60007ffe0ff */
[----:B------:R-:W-:Y:S02]  /*2f30*/  IMAD.IADD R15, R15, 0x1, -R28 ;  /* 0x000000010f0f7824 */ /* 0x000fe400078e0a1c */
[----:B------:R-:W-:Y:S02]  /*2f40*/  IMAD R14, R29, -0x800000, R14 ;  /* 0xff8000001d0e7824 */ /* 0x000fe400078e020e */
[----:B------:R-:W0:Y:S01]  /*2f50*/  MUFU.RCP R28, R15 ;  /* 0x0000000f001c7308 */ /* 0x000e220000001000 */
[----:B------:R-:W-:-:S04]  /*2f60*/  FADD.FTZ R27, -R15, -RZ ;  /* 0x800000ff0f1b7221 */ /* 0x000fc80000010100 */
[----:B0-----:R-:W-:-:S04]  /*2f70*/  FFMA R26, R28, R27, 1 ;  /* 0x3f8000001c1a7423 */ /* 0x001fc8000000001b */
[----:B------:R-:W-:Y:S01]  /*2f80*/  FFMA R15, R28, R26, R28 ;  /* 0x0000001a1c0f7223 */ /* 0x000fe2000000001c */
[----:B------:R-:W-:-:S03]  /*2f90*/  IADD3 R26, PT, PT, R29, 0x7f, -R24 ;  /* 0x0000007f1d1a7810 */ /* 0x000fc60007ffe818 */
[----:B------:R-:W-:Y:S02]  /*2fa0*/  FFMA R24, R14, R15, RZ ;  /* 0x0000000f0e187223 */ /* 0x000fe400000000ff */
[----:B------:R-:W-:Y:S02]  /*2fb0*/  IMAD.IADD R29, R26, 0x1, R25 ;  /* 0x000000011a1d7824 */ /* 0x000fe400078e0219 */
[----:B------:R-:W-:-:S04]  /*2fc0*/  FFMA R28, R27, R24, R14 ;  /* 0x000000181b1c7223 */ /* 0x000fc8000000000e */
[----:B------:R-:W-:-:S04]  /*2fd0*/  FFMA R24, R15, R28, R24 ;  /* 0x0000001c0f187223 */ /* 0x000fc80000000018 */
[----:B------:R-:W-:-:S04]  /*2fe0*/  FFMA R27, R27, R24, R14 ;  /* 0x000000181b1b7223 */ /* 0x000fc8000000000e */
[----:B------:R-:W-:-:S05]  /*2ff0*/  FFMA R14, R15, R27, R24 ;  /* 0x0000001b0f0e7223 */ /* 0x000fca0000000018 */
[----:B------:R-:W-:-:S04]  /*3000*/  SHF.R.U32.HI R25, RZ, 0x17, R14 ;  /* 0x00000017ff197819 */ /* 0x000fc8000001160e */
[----:B------:R-:W-:-:S04]  /*3010*/  LOP3.LUT R26, R25, 0xff, RZ, 0xc0, !PT ;  /* 0x000000ff191a7812 */ /* 0x000fc800078ec0ff */
[----:B------:R-:W-:-:S05]  /*3020*/  IADD3 R25, PT, PT, R26, R29, RZ ;  /* 0x0000001d1a197210 */ /* 0x000fca0007ffe0ff */
[----:B------:R-:W-:-:S05]  /*3030*/  VIADD R26, R25, 0xffffffff ;  /* 0xffffffff191a7836 */ /* 0x000fca0000000000 */
[----:B------:R-:W-:-:S13]  /*3040*/  ISETP.GE.U32.AND P1, PT, R26, 0xfe, PT ;  /* 0x000000fe1a00780c */ /* 0x000fda0003f26070 */
[----:B------:R-:W-:Y:S05]  /*3050*/  @!P1 BRA `(.L_x_55) ;  /* 0x0000000000809947 */ /* 0x000fea0003800000 */
[----:B------:R-:W-:-:S13]  /*3060*/  ISETP.GT.AND P1, PT, R25, 0xfe, PT ;  /* 0x000000fe1900780c */ /* 0x000fda0003f24270 */
[----:B------:R-:W-:Y:S05]  /*3070*/  @P1 BRA `(.L_x_56) ;  /* 0x00000000006c1947 */ /* 0x000fea0003800000 */
[----:B------:R-:W-:-:S13]  /*3080*/  ISETP.GE.AND P1, PT, R25, 0x1, PT ;  /* 0x000000011900780c */ /* 0x000fda0003f26270 */
[----:B------:R-:W-:Y:S05]  /*3090*/  @P1 BRA `(.L_x_57) ;  /* 0x0000000000741947 */ /* 0x000fea0003800000 */
[----:B------:R-:W-:Y:S02]  /*30a0*/  ISETP.GE.AND P1, PT, R25, -0x18, PT ;  /* 0xffffffe81900780c */ /* 0x000fe40003f26270 */
[----:B------:R-:W-:-:S11]  /*30b0*/  LOP3.LUT R14, R14, 0x80000000, RZ, 0xc0, !PT ;  /* 0x800000000e0e7812 */ /* 0x000fd600078ec0ff */
[----:B------:R-:W-:Y:S05]  /*30c0*/  @!P1 BRA `(.L_x_57) ;  /* 0x0000000000689947 */ /* 0x000fea0003800000 */
[CCC-:B------:R-:W-:Y:S01]  /*30d0*/  FFMA.RZ R28, R15.reuse, R27.reuse, R24.reuse ;  /* 0x0000001b0f1c7223 */ /* 0x1c0fe2000000c018 */
[CCC-:B------:R-:W-:Y:S01]  /*30e0*/  FFMA.RP R26, R15.reuse, R27.reuse, R24.reuse ;  /* 0x0000001b0f1a7223 */ /* 0x1c0fe20000008018 */
[----:B------:R-:W-:Y:S01]  /*30f0*/  FFMA.RM R15, R15, R27, R24 ;  /* 0x0000001b0f0f7223 */ /* 0x000fe20000004018 */
[C---:B------:R-:W-:Y:S02]  /*3100*/  IADD3 R27, PT, PT, R25.reuse, 0x20, RZ ;  /* 0x00000020191b7810 */ /* 0x040fe40007ffe0ff */
[----:B------:R-:W-:Y:S02]  /*3110*/  LOP3.LUT R24, R28, 0x7fffff, RZ, 0xc0, !PT ;  /* 0x007fffff1c187812 */ /* 0x000fe400078ec0ff */
[C---:B------:R-:W-:Y:S02]  /*3120*/  ISETP.NE.AND P3, PT, R25.reuse, RZ, PT ;  /* 0x000000ff1900720c */ /* 0x040fe40003f65270 */
[----:B------:R-:W-:Y:S02]  /*3130*/  LOP3.LUT R24, R24, 0x800000, RZ, 0xfc, !PT ;  /* 0x0080000018187812 */ /* 0x000fe400078efcff */
[----:B------:R-:W-:Y:S01]  /*3140*/  ISETP.NE.AND P2, PT, R25, RZ, PT ;  /* 0x000000ff1900720c */ /* 0x000fe20003f45270 */
[----:B------:R-:W-:Y:S01]  /*3150*/  IMAD.MOV R25, RZ, RZ, -R25 ;  /* 0x000000ffff197224 */ /* 0x000fe200078e0a19 */
[----:B------:R-:W-:-:S02]  /*3160*/  SHF.L.U32 R27, R24, R27, RZ ;  /* 0x0000001b181b7219 */ /* 0x000fc400000006ff */
[----:B------:R-:W-:Y:S02]  /*3170*/  FSETP.NEU.FTZ.AND P1, PT, R26, R15, PT ;  /* 0x0000000f1a00720b */ /* 0x000fe40003f3d000 */
[----:B------:R-:W-:Y:S02]  /*3180*/  SEL R15, R25, RZ, P3 ;  /* 0x000000ff190f7207 */ /* 0x000fe40001800000 */
[----:B------:R-:W-:Y:S02]  /*3190*/  ISETP.NE.AND P2, PT, R27, RZ, P2 ;  /* 0x000000ff1b00720c */ /* 0x000fe40001745270 */
[----:B------:R-:W-:Y:S02]  /*31a0*/  SHF.R.U32.HI R15, RZ, R15, R24 ;  /* 0x0000000fff0f7219 */ /* 0x000fe40000011618 */
[----:B------:R-:W-:Y:S02]  /*31b0*/  PLOP3.LUT P1, PT, P1, P2, PT, 0xf8, 0x8f ;  /* 0x00000000008f781c */ /* 0x000fe40000f25f70 */
[----:B------:R-:W-:-:S02]  /*31c0*/  SHF.R.U32.HI R25, RZ, 0x1, R15 ;  /* 0x00000001ff197819 */ /* 0x000fc4000001160f */
[----:B------:R-:W-:-:S04]  /*31d0*/  SEL R24, RZ, 0x1, !P1 ;  /* 0x00000001ff187807 */ /* 0x000fc80004800000 */
[----:B------:R-:W-:-:S04]  /*31e0*/  LOP3.LUT R24, R24, 0x1, R25, 0xf8, !PT ;  /* 0x0000000118187812 */ /* 0x000fc800078ef819 */
[----:B------:R-:W-:-:S04]  /*31f0*/  LOP3.LUT R24, R24, R15, RZ, 0xc0, !PT ;  /* 0x0000000f18187212 */ /* 0x000fc800078ec0ff */
[----:B------:R-:W-:-:S04]  /*3200*/  IADD3 R25, PT, PT, R25, R24, RZ ;  /* 0x0000001819197210 */ /* 0x000fc80007ffe0ff */
[----:B------:R-:W-:Y:S01]  /*3210*/  LOP3.LUT R14, R25, R14, RZ, 0xfc, !PT ;  /* 0x0000000e190e7212 */ /* 0x000fe200078efcff */
[----:B------:R-:W-:Y:S06]  /*3220*/  BRA `(.L_x_57) ;  /* 0x0000000000107947 */ /* 0x000fec0003800000 */
.L_x_56:
[----:B------:R-:W-:-:S04]  /*3230*/  LOP3.LUT R14, R14, 0x80000000, RZ, 0xc0, !PT ;  /* 0x800000000e0e7812 */ /* 0x000fc800078ec0ff */
[----:B------:R-:W-:Y:S01]  /*3240*/  LOP3.LUT R14, R14, 0x7f800000, RZ, 0xfc, !PT ;  /* 0x7f8000000e0e7812 */ /* 0x000fe200078efcff */
[----:B------:R-:W-:Y:S06]  /*3250*/  BRA `(.L_x_57) ;  /* 0x0000000000047947 */ /* 0x000fec0003800000 */
.L_x_55:
[----:B------:R-:W-:-:S07]  /*3260*/  LEA R14, R29, R14, 0x17 ;  /* 0x0000000e1d0e7211 */ /* 0x000fce00078eb8ff */
.L_x_57:
[----:B------:R-:W-:Y:S05]  /*3270*/  BSYNC.RECONVERGENT B2 ;  /* 0x0000000000027941 */ /* 0x000fea0003800200 */
.L_x_54:
[----:B------:R-:W-:Y:S05]  /*3280*/  BRA `(.L_x_58) ;  /* 0x0000000000207947 */ /* 0x000fea0003800000 */
.L_x_53:
[----:B------:R-:W-:-:S04]  /*3290*/  LOP3.LUT R14, R15, 0x80000000, R14, 0x48, !PT ;  /* 0x800000000f0e7812 */ /* 0x000fc800078e480e */
[----:B------:R-:W-:Y:S01]  /*32a0*/  LOP3.LUT R14, R14, 0x7f800000, RZ, 0xfc, !PT ;  /* 0x7f8000000e0e7812 */ /* 0x000fe200078efcff */
[----:B------:R-:W-:Y:S06]  /*32b0*/  BRA `(.L_x_58) ;  /* 0x0000000000147947 */ /* 0x000fec0003800000 */
.L_x_52:
[----:B------:R-:W-:Y:S01]  /*32c0*/  LOP3.LUT R14, R15, 0x80000000, R14, 0x48, !PT ;  /* 0x800000000f0e7812 */ /* 0x000fe200078e480e */
[----:B------:R-:W-:Y:S06]  /*32d0*/  BRA `(.L_x_58) ;  /* 0x00000000000c7947 */ /* 0x000fec0003800000 */
.L_x_51:
[----:B------:R-:W0:Y:S01]  /*32e0*/  MUFU.RSQ R14, -QNAN ;  /* 0xffc00000000e7908 */ /* 0x000e220000001400 */
[----:B------:R-:W-:Y:S05]  /*32f0*/  BRA `(.L_x_58) ;  /* 0x0000000000047947 */ /* 0x000fea0003800000 */
.L_x_50:
[----:B------:R-:W-:-:S07]  /*3300*/  FADD.FTZ R14, R14, R15 ;  /* 0x0000000f0e0e7221 */ /* 0x000fce0000010000 */
.L_x_58:
[----:B------:R-:W-:Y:S05]  /*3310*/  BSYNC.RECONVERGENT B1 ;  /* 0x0000000000017941 */ /* 0x000fea0003800200 */
.L_x_48:
[----:B------:R-:W-:Y:S02]  /*3320*/  HFMA2 R15, -RZ, RZ, 0, 0 ;  /* 0x00000000ff0f7431 */ /* 0x000fe400000001ff */
[----:B0-----:R-:W-:Y:S01]  /*3330*/  IMAD.MOV.U32 R24, RZ, RZ, R14 ;  /* 0x000000ffff187224 */ /* 0x001fe200078e000e */
[----:B------:R-:W-:-:S04]  /*3340*/  MOV R14, R23 ;  /* 0x00000017000e7202 */ /* 0x000fc80000000f00 */
[----:B------:R-:W-:Y:S05]  /*3350*/  RET.REL.NODEC R14 `(_Z19wf_embedding_kernelPKfiiiS0_iiiS0_iPfiiiS1_iiiS1_iiiiiiifj) ;  /* 0xffffffcc0e287950 */ /* 0x000fea0003c3ffff */
.L_x_59:
[----:B------:R-:W-:-:S00]  /*3360*/  BRA `(.L_x_59) ;  /* 0xfffffffc00fc7947 */ /* 0x000fc0000383ffff */
[----:B------:R-:W-:-:S00]  /*3370*/  NOP ;  /* 0x0000000000007918 */ /* 0x000fc00000000000 */
        /* <DEDUP_REMOVED lines=8> */
.L_x_65:


//--------------------- .nv.shared._Z19wf_embedding_kernelPKfiiiS0_iiiS0_iPfiiiS1_iiiS1_iiiiiiifj --------------------------
	.section	.nv.shared._Z19wf_embedding_kernelPKfiiiS0_iiiS0_iPfiiiS1_iiiS1_iiiiiiifj,"aw",@nobits
	.sectionflags	@""
	.align	16
	.zero		1024


//--------------------- .nv.shared.reserved.0     --------------------------
	.section	.nv.shared.reserved.0,"aw",@nobits
	.weak		__nv_reservedSMEM_offset_0_alias
	.size		__nv_reservedSMEM_offset_0_alias, 0, 64
	.other		__nv_reservedSMEM_offset_0_alias,@"STO_CUDA_RESERVED_SHARED STV_DEFAULT"
__nv_reservedSMEM_offset_0_alias:
	.zero		0
	.zero		64


//--------------------- .nv.constant0._Z19wf_embedding_kernelPKfiiiS0_iiiS0_iPfiiiS1_iiiS1_iiiiiiifj --------------------------
	.section	.nv.constant0._Z19wf_embedding_kernelPKfiiiS0_iiiS0_iPfiiiS1_iiiS1_iiiiiiifj,"a",@progbits
	.sectionflags	@""
	.align	4
.nv.constant0._Z19wf_embedding_kernelPKfiiiS0_iiiS0_iPfiiiS1_iiiS1_iiiiiiifj:
	.zero		1052


//--------------------- SYMBOLS --------------------------

	.type		.nv.reservedSmem.offset0,@object
	.size		.nv.reservedSmem.offset0,0x4
	.type		.nv.reservedSmem.cap,@object
	.size		.nv.reservedSmem.cap,0x4
